	.target	sm_100a

	.elftype	@"ET_EXEC"


//--------------------- .note.nv.tkinfo           --------------------------
	.section	.note.nv.tkinfo,"",@"SHT_NOTE"
	.sectionflags	@"SHF_NOTE_NV_TKINFO"
	.tkinfo
        /*0018*/ 	.word	0x00000002
        /*0030*/ 	.string	""
        /*0030*/ 	.string	"ptxas"
        /*0030*/ 	.string	"Cuda compilation tools, release 13.0, V13.0.88"
        /*0030*/ 	.string	"Build cuda_13.0.r13.0/compiler.36424714_0"
        /*0030*/ 	.string	"-arch sm_100a -m 64 "



//--------------------- .note.nv.cuinfo           --------------------------
	.section	.note.nv.cuinfo,"",@"SHT_NOTE"
	.sectionflags	@"SHF_NOTE_NV_CUINFO"
        /*0018*/ 	.short	0x0002
        /*001a*/ 	.short	0x0064
        /*001c*/ 	.short	0x0082
	.zero		2


//--------------------- .nv.info                  --------------------------
	.section	.nv.info,"",@"SHT_CUDA_INFO"
	.align	4


	//----- nvinfo : EIATTR_REGCOUNT
	.align		4
        /*0000*/ 	.byte	0x04, 0x2f
        /*0002*/ 	.short	(.L_19 - .L_18)
	.align		4
.L_18:
        /*0004*/ 	.word	index@(_ZN7cutlass13device_kernelINS_4conv6kernel13ConvUniversalINS1_16ConvProblemShapeILNS1_8OperatorE2ELi2EEENS1_10collective14CollectiveConvINS1_47MainloopSm100TmaUmmaWarpSpecializedImplicitGemmILS5_2ELi6ELi2ELi1ELi2EN4cute5tupleIJNSA_1CILi1EEESD_SD_EEEEENSB_IJNSC_ILi128EEENSB_IJSG_EEENSB_IJNSC_ILi64EEEEEEEEENS_6half_tESL_NSA_8TiledMMAINSA_8MMA_AtomIJNSA_20SM100_MMA_F16BF16_SSISL_SL_fLi128ELi128ELNSA_4UMMA5MajorE1ELSQ_1ELNSP_7ScaleInE0ELSR_0EEEEEENSA_6LayoutISE_NSB_IJNSC_ILi0EEESV_SV_EEEEENSB_IJNSA_10UnderscoreESY_SY_EEEEENS7_6detail27Sm100ImplicitGemmTileTraitsINSA_13SM90_TMA_LOADENSA_14ComposedLayoutINSA_7SwizzleILi3ELi4ELi3EEENSA_18smem_ptr_flag_bitsILi16EEENSU_INSB_IJSI_NSC_ILi8EEEEEENSB_IJSD_SI_EEEEEEEvEENS12_INSA_20SM90_TMA_LOAD_IM2COLES1D_vEEEENS_8epilogue10collective18CollectiveEpilogueINS1I_23Sm100TmaWarpSpecializedILi4ELi2ELi32ELb1ELb0EEEJSK_NSB_IJNSU_ISG_SD_EENSU_INSC_ILi32EEESD_EEEEESL_NSB_IJlNSB_IJSD_llEEESV_EEESL_S1S_NS1I_6fusion15FusionCallbacksIS1M_NS1T_17LinearCombinationISL_fSL_fLNS_15FloatRoundStyleE2EEESK_S1Q_JEEENSA_5SM1004TMEM4LOAD26SM100_TMEM_LOAD_32dp32b32xES13_NS14_INS15_ILi2ELi4ELi3EEES18_NSU_INSB_IJS19_S1O_EEENSB_IJS1O_SD_EEEEEEENSA_39AutoVectorizingCopyWithAssumedAlignmentILi128EEENSA_14SM90_TMA_STOREES27_S29_S29_EEEvvEEEEvNT_6ParamsE)
        /*0008*/ 	.word	0x0000007a


	//----- nvinfo : EIATTR_FRAME_SIZE
	.align		4
.L_19:
        /*000c*/ 	.byte	0x04, 0x11
        /*000e*/ 	.short	(.L_21 - .L_20)
	.align		4
.L_20:
        /*0010*/ 	.word	index@($__internal_2_$__cuda_sm10x_tcgen05_guardrail_trap_unallocated_columns_being_dealloced)
        /*0014*/ 	.word	0x00000008


	//----- nvinfo : EIATTR_FRAME_SIZE
	.align		4
.L_21:
        /*0018*/ 	.byte	0x04, 0x11
        /*001a*/ 	.short	(.L_23 - .L_22)
	.align		4
.L_22:
        /*001c*/ 	.word	index@($__internal_1_$__cuda_sm10x_tcgen05_guardrail_trap_phase_invalid_during_alloc)
        /*0020*/ 	.word	0x00000008


	//----- nvinfo : EIATTR_FRAME_SIZE
	.align		4
.L_23:
        /*0024*/ 	.byte	0x04, 0x11
        /*0026*/ 	.short	(.L_25 - .L_24)
	.align		4
.L_24:
        /*0028*/ 	.word	index@($__internal_0_$__cuda_sm10x_tcgen05_guardrail_trap_col_being_dealloced_not_returned_by_alloc)
        /*002c*/ 	.word	0x00000008


	//----- nvinfo : EIATTR_FRAME_SIZE
	.align		4
.L_25:
        /*0030*/ 	.byte	0x04, 0x11
        /*0032*/ 	.short	(.L_27 - .L_26)
	.align		4
.L_26:
        /*0034*/ 	.word	index@(_ZN7cutlass13device_kernelINS_4conv6kernel13ConvUniversalINS1_16ConvProblemShapeILNS1_8OperatorE2ELi2EEENS1_10collective14CollectiveConvINS1_47MainloopSm100TmaUmmaWarpSpecializedImplicitGemmILS5_2ELi6ELi2ELi1ELi2EN4cute5tupleIJNSA_1CILi1EEESD_SD_EEEEENSB_IJNSC_ILi128EEENSB_IJSG_EEENSB_IJNSC_ILi64EEEEEEEEENS_6half_tESL_NSA_8TiledMMAINSA_8MMA_AtomIJNSA_20SM100_MMA_F16BF16_SSISL_SL_fLi128ELi128ELNSA_4UMMA5MajorE1ELSQ_1ELNSP_7ScaleInE0ELSR_0EEEEEENSA_6LayoutISE_NSB_IJNSC_ILi0EEESV_SV_EEEEENSB_IJNSA_10UnderscoreESY_SY_EEEEENS7_6detail27Sm100ImplicitGemmTileTraitsINSA_13SM90_TMA_LOADENSA_14ComposedLayoutINSA_7SwizzleILi3ELi4ELi3EEENSA_18smem_ptr_flag_bitsILi16EEENSU_INSB_IJSI_NSC_ILi8EEEEEENSB_IJSD_SI_EEEEEEEvEENS12_INSA_20SM90_TMA_LOAD_IM2COLES1D_vEEEENS_8epilogue10collective18CollectiveEpilogueINS1I_23Sm100TmaWarpSpecializedILi4ELi2ELi32ELb1ELb0EEEJSK_NSB_IJNSU_ISG_SD_EENSU_INSC_ILi32EEESD_EEEEESL_NSB_IJlNSB_IJSD_llEEESV_EEESL_S1S_NS1I_6fusion15FusionCallbacksIS1M_NS1T_17LinearCombinationISL_fSL_fLNS_15FloatRoundStyleE2EEESK_S1Q_JEEENSA_5SM1004TMEM4LOAD26SM100_TMEM_LOAD_32dp32b32xES13_NS14_INS15_ILi2ELi4ELi3EEES18_NSU_INSB_IJS19_S1O_EEENSB_IJS1O_SD_EEEEEEENSA_39AutoVectorizingCopyWithAssumedAlignmentILi128EEENSA_14SM90_TMA_STOREES27_S29_S29_EEEvvEEEEvNT_6ParamsE)
        /*0038*/ 	.word	0x00000008


	//----- nvinfo : EIATTR_MIN_STACK_SIZE
	.align		4
.L_27:
        /*003c*/ 	.byte	0x04, 0x12
        /*003e*/ 	.short	(.L_29 - .L_28)
	.align		4
.L_28:
        /*0040*/ 	.word	index@(_ZN7cutlass13device_kernelINS_4conv6kernel13ConvUniversalINS1_16ConvProblemShapeILNS1_8OperatorE2ELi2EEENS1_10collective14CollectiveConvINS1_47MainloopSm100TmaUmmaWarpSpecializedImplicitGemmILS5_2ELi6ELi2ELi1ELi2EN4cute5tupleIJNSA_1CILi1EEESD_SD_EEEEENSB_IJNSC_ILi128EEENSB_IJSG_EEENSB_IJNSC_ILi64EEEEEEEEENS_6half_tESL_NSA_8TiledMMAINSA_8MMA_AtomIJNSA_20SM100_MMA_F16BF16_SSISL_SL_fLi128ELi128ELNSA_4UMMA5MajorE1ELSQ_1ELNSP_7ScaleInE0ELSR_0EEEEEENSA_6LayoutISE_NSB_IJNSC_ILi0EEESV_SV_EEEEENSB_IJNSA_10UnderscoreESY_SY_EEEEENS7_6detail27Sm100ImplicitGemmTileTraitsINSA_13SM90_TMA_LOADENSA_14ComposedLayoutINSA_7SwizzleILi3ELi4ELi3EEENSA_18smem_ptr_flag_bitsILi16EEENSU_INSB_IJSI_NSC_ILi8EEEEEENSB_IJSD_SI_EEEEEEEvEENS12_INSA_20SM90_TMA_LOAD_IM2COLES1D_vEEEENS_8epilogue10collective18CollectiveEpilogueINS1I_23Sm100TmaWarpSpecializedILi4ELi2ELi32ELb1ELb0EEEJSK_NSB_IJNSU_ISG_SD_EENSU_INSC_ILi32EEESD_EEEEESL_NSB_IJlNSB_IJSD_llEEESV_EEESL_S1S_NS1I_6fusion15FusionCallbacksIS1M_NS1T_17LinearCombinationISL_fSL_fLNS_15FloatRoundStyleE2EEESK_S1Q_JEEENSA_5SM1004TMEM4LOAD26SM100_TMEM_LOAD_32dp32b32xES13_NS14_INS15_ILi2ELi4ELi3EEES18_NSU_INSB_IJS19_S1O_EEENSB_IJS1O_SD_EEEEEEENSA_39AutoVectorizingCopyWithAssumedAlignmentILi128EEENSA_14SM90_TMA_STOREES27_S29_S29_EEEvvEEEEvNT_6ParamsE)
        /*0044*/ 	.word	0x00000008
.L_29:


//--------------------- .nv.compat                --------------------------
	.section	.nv.compat,"",@"SHT_CUDA_COMPAT_INFO"
	.align	4
        /*0000*/ 	.byte	0x02, 0x09, 0x01, 0x00, 0x02, 0x02, 0x02, 0x00, 0x02, 0x05, 0x05, 0x00, 0x03, 0x07, 0x01, 0x01
        /*0010*/ 	.byte	0x02, 0x03, 0x01, 0x00, 0x02, 0x06, 0x01, 0x00, 0x04, 0x0b, 0x08, 0x00, 0x09, 0x00, 0x00, 0x00
        /*0020*/ 	.byte	0x00, 0x00, 0x00, 0x00


//--------------------- .nv.info._ZN7cutlass13device_kernelINS_4conv6kernel13ConvUniversalINS1_16ConvProblemShapeILNS1_8OperatorE2ELi2EEENS1_10collective14CollectiveConvINS1_47MainloopSm100TmaUmmaWarpSpecializedImplicitGemmILS5_2ELi6ELi2ELi1ELi2EN4cute5tupleIJNSA_1CILi1EEESD_SD_EEEEENSB_IJNSC_ILi128EEENSB_IJSG_EEENSB_IJNSC_ILi64EEEEEEEEENS_6half_tESL_NSA_8TiledMMAINSA_8MMA_AtomIJNSA_20SM100_MMA_F16BF16_SSISL_SL_fLi128ELi128ELNSA_4UMMA5MajorE1ELSQ_1ELNSP_7ScaleInE0ELSR_0EEEEEENSA_6LayoutISE_NSB_IJNSC_ILi0EEESV_SV_EEEEENSB_IJNSA_10UnderscoreESY_SY_EEEEENS7_6detail27Sm100ImplicitGemmTileTraitsINSA_13SM90_TMA_LOADENSA_14ComposedLayoutINSA_7SwizzleILi3ELi4ELi3EEENSA_18smem_ptr_flag_bitsILi16EEENSU_INSB_IJSI_NSC_ILi8EEEEEENSB_IJSD_SI_EEEEEEEvEENS12_INSA_20SM90_TMA_LOAD_IM2COLES1D_vEEEENS_8epilogue10collective18CollectiveEpilogueINS1I_23Sm100TmaWarpSpecializedILi4ELi2ELi32ELb1ELb0EEEJSK_NSB_IJNSU_ISG_SD_EENSU_INSC_ILi32EEESD_EEEEESL_NSB_IJlNSB_IJSD_llEEESV_EEESL_S1S_NS1I_6fusion15FusionCallbacksIS1M_NS1T_17LinearCombinationISL_fSL_fLNS_15FloatRoundStyleE2EEESK_S1Q_JEEENSA_5SM1004TMEM4LOAD26SM100_TMEM_LOAD_32dp32b32xES13_NS14_INS15_ILi2ELi4ELi3EEES18_NSU_INSB_IJS19_S1O_EEENSB_IJS1O_SD_EEEEEEENSA_39AutoVectorizingCopyWithAssumedAlignmentILi128EEENSA_14SM90_TMA_STOREES27_S29_S29_EEEvvEEEEvNT_6ParamsE --------------------------
	.section	.nv.info._ZN7cutlass13device_kernelINS_4conv6kernel13ConvUniversalINS1_16ConvProblemShapeILNS1_8OperatorE2ELi2EEENS1_10collective14CollectiveConvINS1_47MainloopSm100TmaUmmaWarpSpecializedImplicitGemmILS5_2ELi6ELi2ELi1ELi2EN4cute5tupleIJNSA_1CILi1EEESD_SD_EEEEENSB_IJNSC_ILi128EEENSB_IJSG_EEENSB_IJNSC_ILi64EEEEEEEEENS_6half_tESL_NSA_8TiledMMAINSA_8MMA_AtomIJNSA_20SM100_MMA_F16BF16_SSISL_SL_fLi128ELi128ELNSA_4UMMA5MajorE1ELSQ_1ELNSP_7ScaleInE0ELSR_0EEEEEENSA_6LayoutISE_NSB_IJNSC_ILi0EEESV_SV_EEEEENSB_IJNSA_10UnderscoreESY_SY_EEEEENS7_6detail27Sm100ImplicitGemmTileTraitsINSA_13SM90_TMA_LOADENSA_14ComposedLayoutINSA_7SwizzleILi3ELi4ELi3EEENSA_18smem_ptr_flag_bitsILi16EEENSU_INSB_IJSI_NSC_ILi8EEEEEENSB_IJSD_SI_EEEEEEEvEENS12_INSA_20SM90_TMA_LOAD_IM2COLES1D_vEEEENS_8epilogue10collective18CollectiveEpilogueINS1I_23Sm100TmaWarpSpecializedILi4ELi2ELi32ELb1ELb0EEEJSK_NSB_IJNSU_ISG_SD_EENSU_INSC_ILi32EEESD_EEEEESL_NSB_IJlNSB_IJSD_llEEESV_EEESL_S1S_NS1I_6fusion15FusionCallbacksIS1M_NS1T_17LinearCombinationISL_fSL_fLNS_15FloatRoundStyleE2EEESK_S1Q_JEEENSA_5SM1004TMEM4LOAD26SM100_TMEM_LOAD_32dp32b32xES13_NS14_INS15_ILi2ELi4ELi3EEES18_NSU_INSB_IJS19_S1O_EEENSB_IJS1O_SD_EEEEEEENSA_39AutoVectorizingCopyWithAssumedAlignmentILi128EEENSA_14SM90_TMA_STOREES27_S29_S29_EEEvvEEEEvNT_6ParamsE,"",@"SHT_CUDA_INFO"
	.sectionflags	@""
	.align	4


	//----- nvinfo : EIATTR_CUDA_API_VERSION
	.align		4
        /*0000*/ 	.byte	0x04, 0x37
        /*0002*/ 	.short	(.L_31 - .L_30)
.L_30:
        /*0004*/ 	.word	0x00000082


	//----- nvinfo : EIATTR_KPARAM_INFO
	.align		4
.L_31:
        /*0008*/ 	.byte	0x04, 0x17
        /*000a*/ 	.short	(.L_33 - .L_32)
.L_32:
        /*000c*/ 	.word	0x00000000
        /*0010*/ 	.short	0x0000
        /*0012*/ 	.short	0x0000
        /*0014*/ 	.byte	0x00, 0xf0, 0x01, 0x20


	//----- nvinfo : EIATTR_AT_ENTRY_FRAGMENTS
	.align		4
.L_33:
        /*0018*/ 	.byte	0x04, 0x4f
        /*001a*/ 	.short	(.L_35 - .L_34)


	//   ....[0]....
.L_34:
        /*001c*/ 	.word	0x00000006


	//----- nvinfo : EIATTR_RESERVED_SMEM_USED
	.align		4
.L_35:
        /*0020*/ 	.byte	0x01, 0x41
	.zero		2


	//----- nvinfo : EIATTR_SPARSE_MMA_MASK
	.align		4
        /*0024*/ 	.byte	0x03, 0x50
        /*0026*/ 	.short	0x0000


	//----- nvinfo : EIATTR_TCGEN05_1CTA_USED
	.align		4
        /*0028*/ 	.byte	0x01, 0x51
	.zero		2


	//----- nvinfo : EIATTR_MAXREG_COUNT
	.align		4
        /*002c*/ 	.byte	0x03, 0x1b
        /*002e*/ 	.short	0x00ff


	//----- nvinfo : EIATTR_NUM_BARRIERS
	.align		4
        /*0030*/ 	.byte	0x02, 0x4c
        /*0032*/ 	.byte	0x07
	.zero		1


	//----- nvinfo : EIATTR_EXTERNS
	.align		4
        /*0034*/ 	.byte	0x04, 0x0f
        /*0036*/ 	.short	(.L_37 - .L_36)


	//   ....[0]....
	.align		4
.L_36:
        /*0038*/ 	.word	index@(__assertfail)


	//----- nvinfo : EIATTR_MERCURY_ISA_VERSION
	.align		4
.L_37:
        /*003c*/ 	.byte	0x03, 0x5f
        /*003e*/ 	.short	0x0101


	//----- nvinfo : EIATTR_INT_WARP_WIDE_INSTR_OFFSETS
	.align		4
        /*0040*/ 	.byte	0x04, 0x31
        /*0042*/ 	.short	(.L_39 - .L_38)


	//   ....[0]....
.L_38:
        /*0044*/ 	.word	0x00003ec0


	//   ....[1]....
        /*0048*/ 	.word	0x00003ee0


	//   ....[2]....
        /*004c*/ 	.word	0x00003f10


	//   ....[3]....
        /*0050*/ 	.word	0x00004f50


	//   ....[4]....
        /*0054*/ 	.word	0x00004fb0


	//   ....[5]....
        /*0058*/ 	.word	0x00005090


	//   ....[6]....
        /*005c*/ 	.word	0x00005110


	//   ....[7]....
        /*0060*/ 	.word	0x00005210


	//   ....[8]....
        /*0064*/ 	.word	0x000052a0


	//   ....[9]....
        /*0068*/ 	.word	0x000053b0


	//   ....[10]....
        /*006c*/ 	.word	0x00005460


	//----- nvinfo : EIATTR_COOP_GROUP_MASK_REGIDS
	.align		4
.L_39:
        /*0070*/ 	.byte	0x04, 0x29
        /*0072*/ 	.short	(.L_41 - .L_40)


	//   ....[0]....
.L_40:
        /*0074*/ 	.word	0xffffffff


	//   ....[1]....
        /*0078*/ 	.word	0xffffffff


	//   ....[2]....
        /*007c*/ 	.word	0xffffffff


	//   ....[3]....
        /*0080*/ 	.word	0xffffffff


	//   ....[4]....
        /*0084*/ 	.word	0xffffffff


	//   ....[5]....
        /*0088*/ 	.word	0xffffffff


	//   ....[6]....
        /*008c*/ 	.word	0xffffffff


	//   ....[7]....
        /*0090*/ 	.word	0xffffffff


	//   ....[8]....
        /*0094*/ 	.word	0xffffffff


	//   ....[9]....
        /*0098*/ 	.word	0xffffffff


	//   ....[10]....
        /*009c*/ 	.word	0xffffffff


	//   ....[11]....
        /*00a0*/ 	.word	0xffffffff


	//----- nvinfo : EIATTR_COOP_GROUP_INSTR_OFFSETS
	.align		4
.L_41:
        /*00a4*/ 	.byte	0x04, 0x28
        /*00a6*/ 	.short	(.L_43 - .L_42)


	//   ....[0]....
.L_42:
        /*00a8*/ 	.word	0x00000090


	//   ....[1]....
        /*00ac*/ 	.word	0x00000500


	//   ....[2]....
        /*00b0*/ 	.word	0x000006b0


	//   ....[3]....
        /*00b4*/ 	.word	0x00000850


	//   ....[4]....
        /*00b8*/ 	.word	0x00000950


	//   ....[5]....
        /*00bc*/ 	.word	0x00000aa0


	//   ....[6]....
        /*00c0*/ 	.word	0x00002480


	//   ....[7]....
        /*00c4*/ 	.word	0x00003210


	//   ....[8]....
        /*00c8*/ 	.word	0x00003420


	//   ....[9]....
        /*00cc*/ 	.word	0x00003450


	//   ....[10]....
        /*00d0*/ 	.word	0x00003da0


	//   ....[11]....
        /*00d4*/ 	.word	0x00003fe0


	//----- nvinfo : EIATTR_VRC_CTA_INIT_COUNT
	.align		4
.L_43:
        /*00d8*/ 	.byte	0x02, 0x4a
        /*00da*/ 	.byte	0x80
	.zero		1


	//----- nvinfo : EIATTR_SYSCALL_OFFSETS
	.align		4
        /*00dc*/ 	.byte	0x04, 0x46
        /*00de*/ 	.short	(.L_45 - .L_44)


	//   ....[0]....
.L_44:
        /*00e0*/ 	.word	0x000064c0


	//   ....[1]....
        /*00e4*/ 	.word	0x000065b0


	//   ....[2]....
        /*00e8*/ 	.word	0x00006d80


	//   ....[3]....
        /*00ec*/ 	.word	0x00007a00


	//   ....[4]....
        /*00f0*/ 	.word	0x00008640


	//   ....[5]....
        /*00f4*/ 	.word	0x00009270


	//----- nvinfo : EIATTR_MBARRIER_INSTR_OFFSETS
	.align		4
.L_45:
        /*00f8*/ 	.byte	0x04, 0x39
        /*00fa*/ 	.short	(.L_47 - .L_46)


	//   ....[0]....
.L_46:
        /*00fc*/ 	.word	0x000005e0
        /*0100*/ 	.word	0x000000ff
        /*0104*/ 	.word	0x00000000
        /*0108*/ 	.short	0x0100
        /*010a*/ 	.byte	0x04
	.zero		1


	//   ....[1]....
        /*010c*/ 	.word	0x000005f0
        /*0110*/ 	.word	0x000000ff
        /*0114*/ 	.word	0x00000030
        /*0118*/ 	.short	0x0100
        /*011a*/ 	.byte	0x04
	.zero		1


	//   ....[2]....
        /*011c*/ 	.word	0x00000600
        /*0120*/ 	.word	0x000000ff
        /*0124*/ 	.word	0x00000008
        /*0128*/ 	.short	0x0100
        /*012a*/ 	.byte	0x04
	.zero		1


	//   ....[3]....
        /*012c*/ 	.word	0x00000610
        /*0130*/ 	.word	0x000000ff
        /*0134*/ 	.word	0x00000038
        /*0138*/ 	.short	0x0100
        /*013a*/ 	.byte	0x04
	.zero		1


	//   ....[4]....
        /*013c*/ 	.word	0x00000620
        /*0140*/ 	.word	0x000000ff
        /*0144*/ 	.word	0x00000010
        /*0148*/ 	.short	0x0100
        /*014a*/ 	.byte	0x04
	.zero		1


	//   ....[5]....
        /*014c*/ 	.word	0x00000630
        /*0150*/ 	.word	0x000000ff
        /*0154*/ 	.word	0x00000040
        /*0158*/ 	.short	0x0100
        /*015a*/ 	.byte	0x04
	.zero		1


	//   ....[6]....
        /*015c*/ 	.word	0x00000640
        /*0160*/ 	.word	0x000000ff
        /*0164*/ 	.word	0x00000018
        /*0168*/ 	.short	0x0100
        /*016a*/ 	.byte	0x04
	.zero		1


	//   ....[7]....
        /*016c*/ 	.word	0x00000650
        /*0170*/ 	.word	0x000000ff
        /*0174*/ 	.word	0x00000048
        /*0178*/ 	.short	0x0100
        /*017a*/ 	.byte	0x04
	.zero		1


	//   ....[8]....
        /*017c*/ 	.word	0x00000660
        /*0180*/ 	.word	0x000000ff
        /*0184*/ 	.word	0x00000020
        /*0188*/ 	.short	0x0100
        /*018a*/ 	.byte	0x04
	.zero		1


	//   ....[9]....
        /*018c*/ 	.word	0x00000670
        /*0190*/ 	.word	0x000000ff
        /*0194*/ 	.word	0x00000050
        /*0198*/ 	.short	0x0100
        /*019a*/ 	.byte	0x04
	.zero		1


	//   ....[10]....
        /*019c*/ 	.word	0x00000680
        /*01a0*/ 	.word	0x000000ff
        /*01a4*/ 	.word	0x00000028
        /*01a8*/ 	.short	0x0100
        /*01aa*/ 	.byte	0x04
	.zero		1


	//   ....[11]....
        /*01ac*/ 	.word	0x00000690
        /*01b0*/ 	.word	0x000000ff
        /*01b4*/ 	.word	0x00000058
        /*01b8*/ 	.short	0x0100
        /*01ba*/ 	.byte	0x04
	.zero		1


	//   ....[12]....
        /*01bc*/ 	.word	0x000007c0
        /*01c0*/ 	.word	0x000000ff
        /*01c4*/ 	.word	0x00000060
        /*01c8*/ 	.short	0x0100
        /*01ca*/ 	.byte	0x04
	.zero		1


	//   ....[13]....
        /*01cc*/ 	.word	0x000007d0
        /*01d0*/ 	.word	0x000000ff
        /*01d4*/ 	.word	0x00000080
        /*01d8*/ 	.short	0x0100
        /*01da*/ 	.byte	0x04
	.zero		1


	//   ....[14]....
        /*01dc*/ 	.word	0x000007e0
        /*01e0*/ 	.word	0x000000ff
        /*01e4*/ 	.word	0x00000068
        /*01e8*/ 	.short	0x0100
        /*01ea*/ 	.byte	0x04
	.zero		1


	//   ....[15]....
        /*01ec*/ 	.word	0x000007f0
        /*01f0*/ 	.word	0x000000ff
        /*01f4*/ 	.word	0x00000088
        /*01f8*/ 	.short	0x0100
        /*01fa*/ 	.byte	0x04
	.zero		1


	//   ....[16]....
        /*01fc*/ 	.word	0x00000800
        /*0200*/ 	.word	0x000000ff
        /*0204*/ 	.word	0x00000070
        /*0208*/ 	.short	0x0100
        /*020a*/ 	.byte	0x04
	.zero		1


	//   ....[17]....
        /*020c*/ 	.word	0x00000810
        /*0210*/ 	.word	0x000000ff
        /*0214*/ 	.word	0x00000090
        /*0218*/ 	.short	0x0100
        /*021a*/ 	.byte	0x04
	.zero		1


	//   ....[18]....
        /*021c*/ 	.word	0x00000820
        /*0220*/ 	.word	0x000000ff
        /*0224*/ 	.word	0x00000078
        /*0228*/ 	.short	0x0100
        /*022a*/ 	.byte	0x04
	.zero		1


	//   ....[19]....
        /*022c*/ 	.word	0x00000830
        /*0230*/ 	.word	0x000000ff
        /*0234*/ 	.word	0x00000098
        /*0238*/ 	.short	0x0100
        /*023a*/ 	.byte	0x04
	.zero		1


	//   ....[20]....
        /*023c*/ 	.word	0x00000920
        /*0240*/ 	.word	0x000000ff
        /*0244*/ 	.word	0x000000a0
        /*0248*/ 	.short	0x0100
        /*024a*/ 	.byte	0x06
	.zero		1


	//   ....[21]....
        /*024c*/ 	.word	0x00000930
        /*0250*/ 	.word	0x000000ff
        /*0254*/ 	.word	0x000000a8
        /*0258*/ 	.short	0x0100
        /*025a*/ 	.byte	0x06
	.zero		1


	//   ....[22]....
        /*025c*/ 	.word	0x00000a70
        /*0260*/ 	.word	0x000000ff
        /*0264*/ 	.word	0x000000b0
        /*0268*/ 	.short	0x0100
        /*026a*/ 	.byte	0x06
	.zero		1


	//   ....[23]....
        /*026c*/ 	.word	0x00000a80
        /*0270*/ 	.word	0x000000ff
        /*0274*/ 	.word	0x000000b8
        /*0278*/ 	.short	0x0100
        /*027a*/ 	.byte	0x06
	.zero		1


	//   ....[24]....
        /*027c*/ 	.word	0x00000bd0
        /*0280*/ 	.word	0x000000ff
        /*0284*/ 	.word	0x000000c0
        /*0288*/ 	.short	0x0100
        /*028a*/ 	.byte	0x04
	.zero		1


	//   ....[25]....
        /*028c*/ 	.word	0x00000be0
        /*0290*/ 	.word	0x000000ff
        /*0294*/ 	.word	0x000000d0
        /*0298*/ 	.short	0x0100
        /*029a*/ 	.byte	0x04
	.zero		1


	//   ....[26]....
        /*029c*/ 	.word	0x00000bf0
        /*02a0*/ 	.word	0x000000ff
        /*02a4*/ 	.word	0x000000c8
        /*02a8*/ 	.short	0x0100
        /*02aa*/ 	.byte	0x04
	.zero		1


	//   ....[27]....
        /*02ac*/ 	.word	0x00000c00
        /*02b0*/ 	.word	0x000000ff
        /*02b4*/ 	.word	0x000000d8
        /*02b8*/ 	.short	0x0100
        /*02ba*/ 	.byte	0x04
	.zero		1


	//   ....[28]....
        /*02bc*/ 	.word	0x000017b0
        /*02c0*/ 	.word	0x000000ff
        /*02c4*/ 	.word	0x00000030
        /*02c8*/ 	.short	0x010a
        /*02ca*/ 	.byte	0x07
	.zero		1


	//   ....[29]....
        /*02cc*/ 	.word	0x00001b00
        /*02d0*/ 	.word	0x000000ff
        /*02d4*/ 	.word	0x00000030
        /*02d8*/ 	.short	0x010a
        /*02da*/ 	.byte	0x29
	.zero		1


	//   ....[30]....
        /*02dc*/ 	.word	0x00001c70
        /*02e0*/ 	.word	0x000000ff
        /*02e4*/ 	.word	0x00000030
        /*02e8*/ 	.short	0x010a
        /*02ea*/ 	.byte	0x08
	.zero		1


	//   ....[31]....
        /*02ec*/ 	.word	0x00001f00
        /*02f0*/ 	.word	0x000000ff
        /*02f4*/ 	.word	0x000000a8
        /*02f8*/ 	.short	0x0101
        /*02fa*/ 	.byte	0x26
	.zero		1


	//   ....[32]....
        /*02fc*/ 	.word	0x00001f30
        /*0300*/ 	.word	0x000000ff
        /*0304*/ 	.word	0x00000030
        /*0308*/ 	.short	0x010a
        /*030a*/ 	.byte	0x04
	.zero		1


	//   ....[33]....
        /*030c*/ 	.word	0x00002090
        /*0310*/ 	.word	0x000000ff
        /*0314*/ 	.word	0x00000030
        /*0318*/ 	.short	0x010a
        /*031a*/ 	.byte	0x1d
	.zero		1


	//   ....[34]....
        /*031c*/ 	.word	0x00002200
        /*0320*/ 	.word	0x000000ff
        /*0324*/ 	.word	0x00000030
        /*0328*/ 	.short	0x010a
        /*032a*/ 	.byte	0x09
	.zero		1


	//   ....[35]....
        /*032c*/ 	.word	0x00002490
        /*0330*/ 	.word	0x000000ff
        /*0334*/ 	.word	0x000000b0
        /*0338*/ 	.short	0x010a
        /*033a*/ 	.byte	0x26
	.zero		1


	//   ....[36]....
        /*033c*/ 	.word	0x00002550
        /*0340*/ 	.word	0x000000ff
        /*0344*/ 	.word	0x00000000
        /*0348*/ 	.short	0x0101
        /*034a*/ 	.byte	0x04
	.zero		1


	//   ....[37]....
        /*034c*/ 	.word	0x00002b40
        /*0350*/ 	.word	0x000000ff
        /*0354*/ 	.word	0x00000000
        /*0358*/ 	.short	0x010a
        /*035a*/ 	.byte	0x04
	.zero		1


	//   ....[38]....
        /*035c*/ 	.word	0x00002be0
        /*0360*/ 	.word	0x000000ff
        /*0364*/ 	.word	0x00000000
        /*0368*/ 	.short	0x010a
        /*036a*/ 	.byte	0x05
	.zero		1


	//   ....[39]....
        /*036c*/ 	.word	0x00002c80
        /*0370*/ 	.word	0x000000ff
        /*0374*/ 	.word	0x00000000
        /*0378*/ 	.short	0x010a
        /*037a*/ 	.byte	0x05
	.zero		1


	//   ....[40]....
        /*037c*/ 	.word	0x00002d20
        /*0380*/ 	.word	0x000000ff
        /*0384*/ 	.word	0x00000000
        /*0388*/ 	.short	0x010a
        /*038a*/ 	.byte	0x05
	.zero		1


	//   ....[41]....
        /*038c*/ 	.word	0x00002dc0
        /*0390*/ 	.word	0x000000ff
        /*0394*/ 	.word	0x00000000
        /*0398*/ 	.short	0x010a
        /*039a*/ 	.byte	0x05
	.zero		1


	//   ....[42]....
        /*039c*/ 	.word	0x00002e70
        /*03a0*/ 	.word	0x00000000
        /*03a4*/ 	.word	0x00000000
        /*03a8*/ 	.short	0x010a
        /*03aa*/ 	.byte	0xff
	.zero		1


	//   ....[43]....
        /*03ac*/ 	.word	0x00002fc0
        /*03b0*/ 	.word	0x000000ff
        /*03b4*/ 	.word	0x000000b8
        /*03b8*/ 	.short	0x010a
        /*03ba*/ 	.byte	0x04
	.zero		1


	//   ....[44]....
        /*03bc*/ 	.word	0x00003060
        /*03c0*/ 	.word	0x000000ff
        /*03c4*/ 	.word	0x000000b0
        /*03c8*/ 	.short	0x010a
        /*03ca*/ 	.byte	0x04
	.zero		1


	//   ....[45]....
        /*03cc*/ 	.word	0x00003100
        /*03d0*/ 	.word	0x000000ff
        /*03d4*/ 	.word	0x00000000
        /*03d8*/ 	.short	0x0101
        /*03da*/ 	.byte	0x05
	.zero		1


	//   ....[46]....
        /*03dc*/ 	.word	0x00003140
        /*03e0*/ 	.word	0x000000ff
        /*03e4*/ 	.word	0x000000b8
        /*03e8*/ 	.short	0x0106
        /*03ea*/ 	.byte	0x04
	.zero		1


	//   ....[47]....
        /*03ec*/ 	.word	0x00003180
        /*03f0*/ 	.word	0x00000000
        /*03f4*/ 	.word	0x000000b8
        /*03f8*/ 	.short	0x010a
        /*03fa*/ 	.byte	0xff
	.zero		1


	//   ....[48]....
        /*03fc*/ 	.word	0x000036e0
        /*0400*/ 	.word	0x000000ff
        /*0404*/ 	.word	0x000000b0
        /*0408*/ 	.short	0x010a
        /*040a*/ 	.byte	0x15
	.zero		1


	//   ....[49]....
        /*040c*/ 	.word	0x00003790
        /*0410*/ 	.word	0x000000ff
        /*0414*/ 	.word	0x00000000
        /*0418*/ 	.short	0x0101
        /*041a*/ 	.byte	0x23
	.zero		1


	//   ....[50]....
        /*041c*/ 	.word	0x000037a0
        /*0420*/ 	.word	0x000000ff
        /*0424*/ 	.word	0x000000d0
        /*0428*/ 	.short	0x010a
        /*042a*/ 	.byte	0x19
	.zero		1


	//   ....[51]....
        /*042c*/ 	.word	0x00003830
        /*0430*/ 	.word	0x000000ff
        /*0434*/ 	.word	0x00000000
        /*0438*/ 	.short	0x010a
        /*043a*/ 	.byte	0x04
	.zero		1


	//   ....[52]....
        /*043c*/ 	.word	0x000038d0
        /*0440*/ 	.word	0x000000ff
        /*0444*/ 	.word	0x00000000
        /*0448*/ 	.short	0x010a
        /*044a*/ 	.byte	0x11
	.zero		1


	//   ....[53]....
        /*044c*/ 	.word	0x00003a20
        /*0450*/ 	.word	0x000000ff
        /*0454*/ 	.word	0x00000000
        /*0458*/ 	.short	0x010a
        /*045a*/ 	.byte	0x04
	.zero		1


	//   ....[54]....
        /*045c*/ 	.word	0x00003cf0
        /*0460*/ 	.word	0x000000ff
        /*0464*/ 	.word	0x00000000
        /*0468*/ 	.short	0x010a
        /*046a*/ 	.byte	0x04
	.zero		1


	//   ....[55]....
        /*046c*/ 	.word	0x00003d80
        /*0470*/ 	.word	0x000000ff
        /*0474*/ 	.word	0x00000000
        /*0478*/ 	.short	0x010a
        /*047a*/ 	.byte	0x04
	.zero		1


	//   ....[56]....
        /*047c*/ 	.word	0x00004480
        /*0480*/ 	.word	0x000000ff
        /*0484*/ 	.word	0x000000b0
        /*0488*/ 	.short	0x010a
        /*048a*/ 	.byte	0x1f
	.zero		1


	//   ....[57]....
        /*048c*/ 	.word	0x00004520
        /*0490*/ 	.word	0x000000ff
        /*0494*/ 	.word	0x00000000
        /*0498*/ 	.short	0x0101
        /*049a*/ 	.byte	0x38
	.zero		1


	//   ....[58]....
        /*049c*/ 	.word	0x00004a40
        /*04a0*/ 	.word	0x000000ff
        /*04a4*/ 	.word	0x000000a8
        /*04a8*/ 	.short	0x010a
        /*04aa*/ 	.byte	0x1f
	.zero		1


	//   ....[59]....
        /*04ac*/ 	.word	0x00004ef0
        /*04b0*/ 	.word	0x000000ff
        /*04b4*/ 	.word	0x00000080
        /*04b8*/ 	.short	0x010a
        /*04ba*/ 	.byte	0x1f
	.zero		1


	//   ....[60]....
        /*04bc*/ 	.word	0x00005040
        /*04c0*/ 	.word	0x000000ff
        /*04c4*/ 	.word	0x00000060
        /*04c8*/ 	.short	0x010b
        /*04ca*/ 	.byte	0x1f
	.zero		1


	//   ....[61]....
        /*04cc*/ 	.word	0x00005050
        /*04d0*/ 	.word	0x000000ff
        /*04d4*/ 	.word	0x00000000
        /*04d8*/ 	.short	0x0101
        /*04da*/ 	.byte	0x3d
	.zero		1


	//   ....[62]....
        /*04dc*/ 	.word	0x00005060
        /*04e0*/ 	.word	0x000000ff
        /*04e4*/ 	.word	0x00000088
        /*04e8*/ 	.short	0x010a
        /*04ea*/ 	.byte	0x1f
	.zero		1


	//   ....[63]....
        /*04ec*/ 	.word	0x000051c0
        /*04f0*/ 	.word	0x000000ff
        /*04f4*/ 	.word	0x00000068
        /*04f8*/ 	.short	0x010b
        /*04fa*/ 	.byte	0x1f
	.zero		1


	//   ....[64]....
        /*04fc*/ 	.word	0x000051d0
        /*0500*/ 	.word	0x000000ff
        /*0504*/ 	.word	0x00000000
        /*0508*/ 	.short	0x0101
        /*050a*/ 	.byte	0x3c
	.zero		1


	//   ....[65]....
        /*050c*/ 	.word	0x000051e0
        /*0510*/ 	.word	0x000000ff
        /*0514*/ 	.word	0x00000090
        /*0518*/ 	.short	0x010a
        /*051a*/ 	.byte	0x1f
	.zero		1


	//   ....[66]....
        /*051c*/ 	.word	0x00005360
        /*0520*/ 	.word	0x000000ff
        /*0524*/ 	.word	0x00000070
        /*0528*/ 	.short	0x010b
        /*052a*/ 	.byte	0x1f
	.zero		1


	//   ....[67]....
        /*052c*/ 	.word	0x00005370
        /*0530*/ 	.word	0x000000ff
        /*0534*/ 	.word	0x00000000
        /*0538*/ 	.short	0x0101
        /*053a*/ 	.byte	0x3b
	.zero		1


	//   ....[68]....
        /*053c*/ 	.word	0x00005380
        /*0540*/ 	.word	0x000000ff
        /*0544*/ 	.word	0x00000098
        /*0548*/ 	.short	0x010a
        /*054a*/ 	.byte	0x1f
	.zero		1


	//   ....[69]....
        /*054c*/ 	.word	0x00005530
        /*0550*/ 	.word	0x000000ff
        /*0554*/ 	.word	0x00000078
        /*0558*/ 	.short	0x010b
        /*055a*/ 	.byte	0x1f
	.zero		1


	//   ....[70]....
        /*055c*/ 	.word	0x00005540
        /*0560*/ 	.word	0x000000ff
        /*0564*/ 	.word	0x00000000
        /*0568*/ 	.short	0x0101
        /*056a*/ 	.byte	0x3a
	.zero		1


	//   ....[71]....
        /*056c*/ 	.word	0x00005570
        /*0570*/ 	.word	0x000000ff
        /*0574*/ 	.word	0x00000080
        /*0578*/ 	.short	0x010a
        /*057a*/ 	.byte	0x1f
	.zero		1


	//   ....[72]....
        /*057c*/ 	.word	0x00005590
        /*0580*/ 	.word	0x000000ff
        /*0584*/ 	.word	0x00000088
        /*0588*/ 	.short	0x010a
        /*058a*/ 	.byte	0x1f
	.zero		1


	//   ....[73]....
        /*058c*/ 	.word	0x000055b0
        /*0590*/ 	.word	0x000000ff
        /*0594*/ 	.word	0x00000090
        /*0598*/ 	.short	0x010a
        /*059a*/ 	.byte	0x1f
	.zero		1


	//   ....[74]....
        /*059c*/ 	.word	0x000055f0
        /*05a0*/ 	.word	0x00000000
        /*05a4*/ 	.word	0x00000098
        /*05a8*/ 	.short	0x010a
        /*05aa*/ 	.byte	0xff
	.zero		1


	//   ....[75]....
        /*05ac*/ 	.word	0x00005950
        /*05b0*/ 	.word	0x000000ff
        /*05b4*/ 	.word	0x000000b0
        /*05b8*/ 	.short	0x010a
        /*05ba*/ 	.byte	0x30
	.zero		1


	//   ....[76]....
        /*05bc*/ 	.word	0x00005a20
        /*05c0*/ 	.word	0x000000ff
        /*05c4*/ 	.word	0x00000000
        /*05c8*/ 	.short	0x0101
        /*05ca*/ 	.byte	0x04
	.zero		1


	//   ....[77]....
        /*05cc*/ 	.word	0x00006a40
        /*05d0*/ 	.word	0x000000ff
        /*05d4*/ 	.word	0x00000060
        /*05d8*/ 	.short	0x010a
        /*05da*/ 	.byte	0x30
	.zero		1


	//   ....[78]....
        /*05dc*/ 	.word	0x00006a80
        /*05e0*/ 	.word	0x00000063
        /*05e4*/ 	.word	0x000000c0
        /*05e8*/ 	.short	0x010a
        /*05ea*/ 	.byte	0xff
	.zero		1


	//   ....[79]....
        /*05ec*/ 	.word	0x00006b70
        /*05f0*/ 	.word	0x000000ff
        /*05f4*/ 	.word	0x00000060
        /*05f8*/ 	.short	0x010a
        /*05fa*/ 	.byte	0x30
	.zero		1


	//   ....[80]....
        /*05fc*/ 	.word	0x00006c60
        /*0600*/ 	.word	0x00000063
        /*0604*/ 	.word	0x000000c0
        /*0608*/ 	.short	0x010a
        /*060a*/ 	.byte	0xff
	.zero		1


	//   ....[81]....
        /*060c*/ 	.word	0x00007730
        /*0610*/ 	.word	0x00000000
        /*0614*/ 	.word	0x00000000
        /*0618*/ 	.short	0x0101
        /*061a*/ 	.byte	0xff
	.zero		1


	//   ....[82]....
        /*061c*/ 	.word	0x00007740
        /*0620*/ 	.word	0x00000003
        /*0624*/ 	.word	0x00000060
        /*0628*/ 	.short	0x010a
        /*062a*/ 	.byte	0xff
	.zero		1


	//   ....[83]....
        /*062c*/ 	.word	0x00007820
        /*0630*/ 	.word	0x00000003
        /*0634*/ 	.word	0x00000060
        /*0638*/ 	.short	0x010a
        /*063a*/ 	.byte	0xff
	.zero		1


	//   ....[84]....
        /*063c*/ 	.word	0x00008370
        /*0640*/ 	.word	0x0000003d
        /*0644*/ 	.word	0x00000000
        /*0648*/ 	.short	0x0101
        /*064a*/ 	.byte	0xff
	.zero		1


	//   ....[85]....
        /*064c*/ 	.word	0x00008390
        /*0650*/ 	.word	0x0000003e
        /*0654*/ 	.word	0x00000060
        /*0658*/ 	.short	0x010a
        /*065a*/ 	.byte	0xff
	.zero		1


	//   ....[86]....
        /*065c*/ 	.word	0x00008460
        /*0660*/ 	.word	0x0000003e
        /*0664*/ 	.word	0x00000060
        /*0668*/ 	.short	0x010a
        /*066a*/ 	.byte	0xff
	.zero		1


	//   ....[87]....
        /*066c*/ 	.word	0x00008fa0
        /*0670*/ 	.word	0x0000003d
        /*0674*/ 	.word	0x00000000
        /*0678*/ 	.short	0x0101
        /*067a*/ 	.byte	0xff
	.zero		1


	//   ....[88]....
        /*067c*/ 	.word	0x00008fc0
        /*0680*/ 	.word	0x0000003e
        /*0684*/ 	.word	0x00000060
        /*0688*/ 	.short	0x010a
        /*068a*/ 	.byte	0xff
	.zero		1


	//   ....[89]....
        /*068c*/ 	.word	0x00009090
        /*0690*/ 	.word	0x0000003e
        /*0694*/ 	.word	0x00000060
        /*0698*/ 	.short	0x010a
        /*069a*/ 	.byte	0xff
	.zero		1


	//   ....[90]....
        /*069c*/ 	.word	0x000094a0
        /*06a0*/ 	.word	0x000000ff
        /*06a4*/ 	.word	0x00000000
        /*06a8*/ 	.short	0x0101
        /*06aa*/ 	.byte	0x04
	.zero		1


	//   ....[91]....
        /*06ac*/ 	.word	0x00009c40
        /*06b0*/ 	.word	0x00000003
        /*06b4*/ 	.word	0x00000000
        /*06b8*/ 	.short	0x0101
        /*06ba*/ 	.byte	0xff
	.zero		1


	//   ....[92]....
        /*06bc*/ 	.word	0x00009ec0
        /*06c0*/ 	.word	0x000000ff
        /*06c4*/ 	.word	0x00000000
        /*06c8*/ 	.short	0x0101
        /*06ca*/ 	.byte	0x04
	.zero		1


	//   ....[93]....
        /*06cc*/ 	.word	0x00009ef0
        /*06d0*/ 	.word	0x00000000
        /*06d4*/ 	.word	0x00000030
        /*06d8*/ 	.short	0x010a
        /*06da*/ 	.byte	0xff
	.zero		1


	//   ....[94]....
        /*06dc*/ 	.word	0x00009f50
        /*06e0*/ 	.word	0x00000000
        /*06e4*/ 	.word	0x00000030
        /*06e8*/ 	.short	0x010a
        /*06ea*/ 	.byte	0xff
	.zero		1


	//   ....[95]....
        /*06ec*/ 	.word	0x00009fb0
        /*06f0*/ 	.word	0x00000000
        /*06f4*/ 	.word	0x000000b0
        /*06f8*/ 	.short	0x010a
        /*06fa*/ 	.byte	0xff
	.zero		1


	//   ....[96]....
        /*06fc*/ 	.word	0x0000a010
        /*0700*/ 	.word	0x00000000
        /*0704*/ 	.word	0x00000000
        /*0708*/ 	.short	0x010a
        /*070a*/ 	.byte	0xff
	.zero		1


	//   ....[97]....
        /*070c*/ 	.word	0x0000a070
        /*0710*/ 	.word	0x00000000
        /*0714*/ 	.word	0x00000000
        /*0718*/ 	.short	0x010a
        /*071a*/ 	.byte	0xff
	.zero		1


	//   ....[98]....
        /*071c*/ 	.word	0x0000a0d0
        /*0720*/ 	.word	0x00000000
        /*0724*/ 	.word	0x00000000
        /*0728*/ 	.short	0x010a
        /*072a*/ 	.byte	0xff
	.zero		1


	//   ....[99]....
        /*072c*/ 	.word	0x0000a130
        /*0730*/ 	.word	0x00000000
        /*0734*/ 	.word	0x00000000
        /*0738*/ 	.short	0x010a
        /*073a*/ 	.byte	0xff
	.zero		1


	//   ....[100]....
        /*073c*/ 	.word	0x0000a190
        /*0740*/ 	.word	0x00000000
        /*0744*/ 	.word	0x00000000
        /*0748*/ 	.short	0x010a
        /*074a*/ 	.byte	0xff
	.zero		1


	//   ....[101]....
        /*074c*/ 	.word	0x0000a1f0
        /*0750*/ 	.word	0x00000004
        /*0754*/ 	.word	0x000000b8
        /*0758*/ 	.short	0x010a
        /*075a*/ 	.byte	0xff
	.zero		1


	//   ....[102]....
        /*075c*/ 	.word	0x0000a250
        /*0760*/ 	.word	0x00000004
        /*0764*/ 	.word	0x000000b0
        /*0768*/ 	.short	0x010a
        /*076a*/ 	.byte	0xff
	.zero		1


	//   ....[103]....
        /*076c*/ 	.word	0x0000a2b0
        /*0770*/ 	.word	0x00000000
        /*0774*/ 	.word	0x000000b0
        /*0778*/ 	.short	0x010a
        /*077a*/ 	.byte	0xff
	.zero		1


	//   ....[104]....
        /*077c*/ 	.word	0x0000a310
        /*0780*/ 	.word	0x00000005
        /*0784*/ 	.word	0x000000d0
        /*0788*/ 	.short	0x010a
        /*078a*/ 	.byte	0xff
	.zero		1


	//   ....[105]....
        /*078c*/ 	.word	0x0000a370
        /*0790*/ 	.word	0x00000000
        /*0794*/ 	.word	0x00000000
        /*0798*/ 	.short	0x010a
        /*079a*/ 	.byte	0xff
	.zero		1


	//   ....[106]....
        /*079c*/ 	.word	0x0000a3d0
        /*07a0*/ 	.word	0x00000000
        /*07a4*/ 	.word	0x00000000
        /*07a8*/ 	.short	0x010a
        /*07aa*/ 	.byte	0xff
	.zero		1


	//   ....[107]....
        /*07ac*/ 	.word	0x0000a430
        /*07b0*/ 	.word	0x00000000
        /*07b4*/ 	.word	0x00000000
        /*07b8*/ 	.short	0x010a
        /*07ba*/ 	.byte	0xff
	.zero		1


	//   ....[108]....
        /*07bc*/ 	.word	0x0000a490
        /*07c0*/ 	.word	0x00000000
        /*07c4*/ 	.word	0x000000b0
        /*07c8*/ 	.short	0x010a
        /*07ca*/ 	.byte	0xff
	.zero		1


	//   ....[109]....
        /*07cc*/ 	.word	0x0000a4f0
        /*07d0*/ 	.word	0x00000003
        /*07d4*/ 	.word	0x000000a8
        /*07d8*/ 	.short	0x010a
        /*07da*/ 	.byte	0xff
	.zero		1


	//   ....[110]....
        /*07dc*/ 	.word	0x0000a550
        /*07e0*/ 	.word	0x00000000
        /*07e4*/ 	.word	0x00000080
        /*07e8*/ 	.short	0x010a
        /*07ea*/ 	.byte	0xff
	.zero		1


	//   ....[111]....
        /*07ec*/ 	.word	0x0000a5b0
        /*07f0*/ 	.word	0x00000000
        /*07f4*/ 	.word	0x00000088
        /*07f8*/ 	.short	0x010a
        /*07fa*/ 	.byte	0xff
	.zero		1


	//   ....[112]....
        /*07fc*/ 	.word	0x0000a610
        /*0800*/ 	.word	0x00000000
        /*0804*/ 	.word	0x00000090
        /*0808*/ 	.short	0x010a
        /*080a*/ 	.byte	0xff
	.zero		1


	//   ....[113]....
        /*080c*/ 	.word	0x0000a670
        /*0810*/ 	.word	0x00000000
        /*0814*/ 	.word	0x00000098
        /*0818*/ 	.short	0x010a
        /*081a*/ 	.byte	0xff
	.zero		1


	//   ....[114]....
        /*081c*/ 	.word	0x0000a6d0
        /*0820*/ 	.word	0x00000000
        /*0824*/ 	.word	0x00000080
        /*0828*/ 	.short	0x010a
        /*082a*/ 	.byte	0xff
	.zero		1


	//   ....[115]....
        /*082c*/ 	.word	0x0000a730
        /*0830*/ 	.word	0x00000000
        /*0834*/ 	.word	0x00000088
        /*0838*/ 	.short	0x010a
        /*083a*/ 	.byte	0xff
	.zero		1


	//   ....[116]....
        /*083c*/ 	.word	0x0000a790
        /*0840*/ 	.word	0x00000000
        /*0844*/ 	.word	0x00000090
        /*0848*/ 	.short	0x010a
        /*084a*/ 	.byte	0xff
	.zero		1


	//   ....[117]....
        /*084c*/ 	.word	0x0000a7f0
        /*0850*/ 	.word	0x00000000
        /*0854*/ 	.word	0x000000b0
        /*0858*/ 	.short	0x010a
        /*085a*/ 	.byte	0xff
	.zero		1


	//   ....[118]....
        /*085c*/ 	.word	0x0000a850
        /*0860*/ 	.word	0x00000002
        /*0864*/ 	.word	0x00000060
        /*0868*/ 	.short	0x010a
        /*086a*/ 	.byte	0xff
	.zero		1


	//   ....[119]....
        /*086c*/ 	.word	0x0000a8a0
        /*0870*/ 	.word	0x00000063
        /*0874*/ 	.word	0x000000c0
        /*0878*/ 	.short	0x010a
        /*087a*/ 	.byte	0xff
	.zero		1


	//   ....[120]....
        /*087c*/ 	.word	0x0000a8f0
        /*0880*/ 	.word	0x00000003
        /*0884*/ 	.word	0x00000060
        /*0888*/ 	.short	0x010a
        /*088a*/ 	.byte	0xff
	.zero		1


	//   ....[121]....
        /*088c*/ 	.word	0x0000a940
        /*0890*/ 	.word	0x0000003e
        /*0894*/ 	.word	0x00000060
        /*0898*/ 	.short	0x010a
        /*089a*/ 	.byte	0xff
	.zero		1


	//   ....[122]....
        /*089c*/ 	.word	0x0000a990
        /*08a0*/ 	.word	0x0000003e
        /*08a4*/ 	.word	0x00000060
        /*08a8*/ 	.short	0x010a
        /*08aa*/ 	.byte	0xff
	.zero		1


	//----- nvinfo : EIATTR_NUM_MBARRIERS
	.align		4
.L_47:
        /*08ac*/ 	.byte	0x03, 0x38
        /*08ae*/ 	.short	0x001c


	//----- nvinfo : EIATTR_EXIT_INSTR_OFFSETS
	.align		4
        /*08b0*/ 	.byte	0x04, 0x1c
        /*08b2*/ 	.short	(.L_49 - .L_48)


	//   ....[0]....
.L_48:
        /*08b4*/ 	.word	0x00002ea0


	//   ....[1]....
        /*08b8*/ 	.word	0x00003150


	//   ....[2]....
        /*08bc*/ 	.word	0x000031b0


	//   ....[3]....
        /*08c0*/ 	.word	0x00003ff0


	//   ....[4]....
        /*08c4*/ 	.word	0x00005620


	//   ....[5]....
        /*08c8*/ 	.word	0x00005660


	//   ....[6]....
        /*08cc*/ 	.word	0x00009da0


	//   ....[7]....
        /*08d0*/ 	.word	0x00009e20


	//   ....[8]....
        /*08d4*/ 	.word	0x00009e50


	//   ....[9]....
        /*08d8*/ 	.word	0x00009ed0


	//----- nvinfo : EIATTR_MAX_THREADS
	.align		4
.L_49:
        /*08dc*/ 	.byte	0x04, 0x05
        /*08de*/ 	.short	(.L_51 - .L_50)
.L_50:
        /*08e0*/ 	.word	0x00000100
        /*08e4*/ 	.word	0x00000001
        /*08e8*/ 	.word	0x00000001


	//----- nvinfo : EIATTR_CRS_STACK_SIZE
	.align		4
.L_51:
        /*08ec*/ 	.byte	0x04, 0x1e
        /*08ee*/ 	.short	(.L_53 - .L_52)
.L_52:
        /*08f0*/ 	.word	0x00000000


	//----- nvinfo : EIATTR_CBANK_PARAM_SIZE
	.align		4
.L_53:
        /*08f4*/ 	.byte	0x03, 0x19
        /*08f6*/ 	.short	0x0800


	//----- nvinfo : EIATTR_PARAM_CBANK
	.align		4
        /*08f8*/ 	.byte	0x04, 0x0a
        /*08fa*/ 	.short	(.L_55 - .L_54)
	.align		4
.L_54:
        /*08fc*/ 	.word	index@(.nv.constant0._ZN7cutlass13device_kernelINS_4conv6kernel13ConvUniversalINS1_16ConvProblemShapeILNS1_8OperatorE2ELi2EEENS1_10collective14CollectiveConvINS1_47MainloopSm100TmaUmmaWarpSpecializedImplicitGemmILS5_2ELi6ELi2ELi1ELi2EN4cute5tupleIJNSA_1CILi1EEESD_SD_EEEEENSB_IJNSC_ILi128EEENSB_IJSG_EEENSB_IJNSC_ILi64EEEEEEEEENS_6half_tESL_NSA_8TiledMMAINSA_8MMA_AtomIJNSA_20SM100_MMA_F16BF16_SSISL_SL_fLi128ELi128ELNSA_4UMMA5MajorE1ELSQ_1ELNSP_7ScaleInE0ELSR_0EEEEEENSA_6LayoutISE_NSB_IJNSC_ILi0EEESV_SV_EEEEENSB_IJNSA_10UnderscoreESY_SY_EEEEENS7_6detail27Sm100ImplicitGemmTileTraitsINSA_13SM90_TMA_LOADENSA_14ComposedLayoutINSA_7SwizzleILi3ELi4ELi3EEENSA_18smem_ptr_flag_bitsILi16EEENSU_INSB_IJSI_NSC_ILi8EEEEEENSB_IJSD_SI_EEEEEEEvEENS12_INSA_20SM90_TMA_LOAD_IM2COLES1D_vEEEENS_8epilogue10collective18CollectiveEpilogueINS1I_23Sm100TmaWarpSpecializedILi4ELi2ELi32ELb1ELb0EEEJSK_NSB_IJNSU_ISG_SD_EENSU_INSC_ILi32EEESD_EEEEESL_NSB_IJlNSB_IJSD_llEEESV_EEESL_S1S_NS1I_6fusion15FusionCallbacksIS1M_NS1T_17LinearCombinationISL_fSL_fLNS_15FloatRoundStyleE2EEESK_S1Q_JEEENSA_5SM1004TMEM4LOAD26SM100_TMEM_LOAD_32dp32b32xES13_NS14_INS15_ILi2ELi4ELi3EEES18_NSU_INSB_IJS19_S1O_EEENSB_IJS1O_SD_EEEEEEENSA_39AutoVectorizingCopyWithAssumedAlignmentILi128EEENSA_14SM90_TMA_STOREES27_S29_S29_EEEvvEEEEvNT_6ParamsE)
        /*0900*/ 	.short	0x0380
        /*0902*/ 	.short	0x0800


	//----- nvinfo : EIATTR_SW_WAR
	.align		4
.L_55:
        /*0904*/ 	.byte	0x04, 0x36
        /*0906*/ 	.short	(.L_57 - .L_56)
.L_56:
        /*0908*/ 	.word	0x00000008
.L_57:


//--------------------- .nv.callgraph             --------------------------
	.section	.nv.callgraph,"",@"SHT_CUDA_CALLGRAPH"
	.align	4
	.sectionentsize	8
	.align		4
        /*0000*/ 	.word	0x00000000
	.align		4
        /*0004*/ 	.word	0xffffffff
	.align		4
        /*0008*/ 	.word	index@(_ZN7cutlass13device_kernelINS_4conv6kernel13ConvUniversalINS1_16ConvProblemShapeILNS1_8OperatorE2ELi2EEENS1_10collective14CollectiveConvINS1_47MainloopSm100TmaUmmaWarpSpecializedImplicitGemmILS5_2ELi6ELi2ELi1ELi2EN4cute5tupleIJNSA_1CILi1EEESD_SD_EEEEENSB_IJNSC_ILi128EEENSB_IJSG_EEENSB_IJNSC_ILi64EEEEEEEEENS_6half_tESL_NSA_8TiledMMAINSA_8MMA_AtomIJNSA_20SM100_MMA_F16BF16_SSISL_SL_fLi128ELi128ELNSA_4UMMA5MajorE1ELSQ_1ELNSP_7ScaleInE0ELSR_0EEEEEENSA_6LayoutISE_NSB_IJNSC_ILi0EEESV_SV_EEEEENSB_IJNSA_10UnderscoreESY_SY_EEEEENS7_6detail27Sm100ImplicitGemmTileTraitsINSA_13SM90_TMA_LOADENSA_14ComposedLayoutINSA_7SwizzleILi3ELi4ELi3EEENSA_18smem_ptr_flag_bitsILi16EEENSU_INSB_IJSI_NSC_ILi8EEEEEENSB_IJSD_SI_EEEEEEEvEENS12_INSA_20SM90_TMA_LOAD_IM2COLES1D_vEEEENS_8epilogue10collective18CollectiveEpilogueINS1I_23Sm100TmaWarpSpecializedILi4ELi2ELi32ELb1ELb0EEEJSK_NSB_IJNSU_ISG_SD_EENSU_INSC_ILi32EEESD_EEEEESL_NSB_IJlNSB_IJSD_llEEESV_EEESL_S1S_NS1I_6fusion15FusionCallbacksIS1M_NS1T_17LinearCombinationISL_fSL_fLNS_15FloatRoundStyleE2EEESK_S1Q_JEEENSA_5SM1004TMEM4LOAD26SM100_TMEM_LOAD_32dp32b32xES13_NS14_INS15_ILi2ELi4ELi3EEES18_NSU_INSB_IJS19_S1O_EEENSB_IJS1O_SD_EEEEEEENSA_39AutoVectorizingCopyWithAssumedAlignmentILi128EEENSA_14SM90_TMA_STOREES27_S29_S29_EEEvvEEEEvNT_6ParamsE)
	.align		4
        /*000c*/ 	.word	index@(__assertfail)
	.align		4
        /*0010*/ 	.word	0x00000000
	.align		4
        /*0014*/ 	.word	0xfffffffe
	.align		4
        /*0018*/ 	.word	0x00000000
	.align		4
        /*001c*/ 	.word	0xfffffffd
	.align		4
        /*0020*/ 	.word	0x00000000
	.align		4
        /*0024*/ 	.word	0xfffffffc


//--------------------- .nv.constant4             --------------------------
	.section	.nv.constant4,"a",@progbits
	.align	8
	.align		8
.nv.constant4:
        /*0000*/ 	.dword	__assertfail
	.align		8
        /*0008*/ 	.dword	__unnamed_1
	.align		8
        /*0010*/ 	.dword	__unnamed_2
	.align		8
        /*0018*/ 	.dword	_ZN39_INTERNAL_4ca065b2_4_k_cu_a61cd6ee_32354cuda3std3__45__cpo5beginE
	.align		8
        /*0020*/ 	.dword	_ZN39_INTERNAL_4ca065b2_4_k_cu_a61cd6ee_32354cuda3std3__45__cpo3endE
	.align		8
        /*0028*/ 	.dword	_ZN39_INTERNAL_4ca065b2_4_k_cu_a61cd6ee_32354cuda3std3__45__cpo6cbeginE
	.align		8
        /*0030*/ 	.dword	_ZN39_INTERNAL_4ca065b2_4_k_cu_a61cd6ee_32354cuda3std3__45__cpo4cendE
	.align		8
        /*0038*/ 	.dword	_ZN39_INTERNAL_4ca065b2_4_k_cu_a61cd6ee_32354cuda3std3__441_GLOBAL__N__4ca065b2_4_k_cu_a61cd6ee_32356ignoreE
	.align		8
        /*0040*/ 	.dword	_ZN39_INTERNAL_4ca065b2_4_k_cu_a61cd6ee_32354cuda3std3__419piecewise_constructE
	.align		8
        /*0048*/ 	.dword	_ZN39_INTERNAL_4ca065b2_4_k_cu_a61cd6ee_32354cuda3std3__48in_placeE
	.align		8
        /*0050*/ 	.dword	_ZN39_INTERNAL_4ca065b2_4_k_cu_a61cd6ee_32354cuda3std6ranges3__45__cpo4swapE
	.align		8
        /*0058*/ 	.dword	_ZN39_INTERNAL_4ca065b2_4_k_cu_a61cd6ee_32354cuda3std6ranges3__45__cpo9iter_moveE
	.align		8
        /*0060*/ 	.dword	_ZN39_INTERNAL_4ca065b2_4_k_cu_a61cd6ee_32354cute7productE
	.align		8
        /*0068*/ 	.dword	_ZN39_INTERNAL_4ca065b2_4_k_cu_a61cd6ee_32354cute1_E
	.align		8
        /*0070*/ 	.dword	$str$27
	.align		8
        /*0078*/ 	.dword	$str$28
	.align		8
        /*0080*/ 	.dword	$str$29
	.align		8
        /*0088*/ 	.dword	$str$30


//--------------------- .text._ZN7cutlass13device_kernelINS_4conv6kernel13ConvUniversalINS1_16ConvProblemShapeILNS1_8OperatorE2ELi2EEENS1_10collective14CollectiveConvINS1_47MainloopSm100TmaUmmaWarpSpecializedImplicitGemmILS5_2ELi6ELi2ELi1ELi2EN4cute5tupleIJNSA_1CILi1EEESD_SD_EEEEENSB_IJNSC_ILi128EEENSB_IJSG_EEENSB_IJNSC_ILi64EEEEEEEEENS_6half_tESL_NSA_8TiledMMAINSA_8MMA_AtomIJNSA_20SM100_MMA_F16BF16_SSISL_SL_fLi128ELi128ELNSA_4UMMA5MajorE1ELSQ_1ELNSP_7ScaleInE0ELSR_0EEEEEENSA_6LayoutISE_NSB_IJNSC_ILi0EEESV_SV_EEEEENSB_IJNSA_10UnderscoreESY_SY_EEEEENS7_6detail27Sm100ImplicitGemmTileTraitsINSA_13SM90_TMA_LOADENSA_14ComposedLayoutINSA_7SwizzleILi3ELi4ELi3EEENSA_18smem_ptr_flag_bitsILi16EEENSU_INSB_IJSI_NSC_ILi8EEEEEENSB_IJSD_SI_EEEEEEEvEENS12_INSA_20SM90_TMA_LOAD_IM2COLES1D_vEEEENS_8epilogue10collective18CollectiveEpilogueINS1I_23Sm100TmaWarpSpecializedILi4ELi2ELi32ELb1ELb0EEEJSK_NSB_IJNSU_ISG_SD_EENSU_INSC_ILi32EEESD_EEEEESL_NSB_IJlNSB_IJSD_llEEESV_EEESL_S1S_NS1I_6fusion15FusionCallbacksIS1M_NS1T_17LinearCombinationISL_fSL_fLNS_15FloatRoundStyleE2EEESK_S1Q_JEEENSA_5SM1004TMEM4LOAD26SM100_TMEM_LOAD_32dp32b32xES13_NS14_INS15_ILi2ELi4ELi3EEES18_NSU_INSB_IJS19_S1O_EEENSB_IJS1O_SD_EEEEEEENSA_39AutoVectorizingCopyWithAssumedAlignmentILi128EEENSA_14SM90_TMA_STOREES27_S29_S29_EEEvvEEEEvNT_6ParamsE --------------------------
	.section	.text._ZN7cutlass13device_kernelINS_4conv6kernel13ConvUniversalINS1_16ConvProblemShapeILNS1_8OperatorE2ELi2EEENS1_10collective14CollectiveConvINS1_47MainloopSm100TmaUmmaWarpSpecializedImplicitGemmILS5_2ELi6ELi2ELi1ELi2EN4cute5tupleIJNSA_1CILi1EEESD_SD_EEEEENSB_IJNSC_ILi128EEENSB_IJSG_EEENSB_IJNSC_ILi64EEEEEEEEENS_6half_tESL_NSA_8TiledMMAINSA_8MMA_AtomIJNSA_20SM100_MMA_F16BF16_SSISL_SL_fLi128ELi128ELNSA_4UMMA5MajorE1ELSQ_1ELNSP_7ScaleInE0ELSR_0EEEEEENSA_6LayoutISE_NSB_IJNSC_ILi0EEESV_SV_EEEEENSB_IJNSA_10UnderscoreESY_SY_EEEEENS7_6detail27Sm100ImplicitGemmTileTraitsINSA_13SM90_TMA_LOADENSA_14ComposedLayoutINSA_7SwizzleILi3ELi4ELi3EEENSA_18smem_ptr_flag_bitsILi16EEENSU_INSB_IJSI_NSC_ILi8EEEEEENSB_IJSD_SI_EEEEEEEvEENS12_INSA_20SM90_TMA_LOAD_IM2COLES1D_vEEEENS_8epilogue10collective18CollectiveEpilogueINS1I_23Sm100TmaWarpSpecializedILi4ELi2ELi32ELb1ELb0EEEJSK_NSB_IJNSU_ISG_SD_EENSU_INSC_ILi32EEESD_EEEEESL_NSB_IJlNSB_IJSD_llEEESV_EEESL_S1S_NS1I_6fusion15FusionCallbacksIS1M_NS1T_17LinearCombinationISL_fSL_fLNS_15FloatRoundStyleE2EEESK_S1Q_JEEENSA_5SM1004TMEM4LOAD26SM100_TMEM_LOAD_32dp32b32xES13_NS14_INS15_ILi2ELi4ELi3EEES18_NSU_INSB_IJS19_S1O_EEENSB_IJS1O_SD_EEEEEEENSA_39AutoVectorizingCopyWithAssumedAlignmentILi128EEENSA_14SM90_TMA_STOREES27_S29_S29_EEEvvEEEEvNT_6ParamsE,"ax",@progbits
	.align	128
.text._ZN7cutlass13device_kernelINS_4conv6kernel13ConvUniversalINS1_16ConvProblemShapeILNS1_8OperatorE2ELi2EEENS1_10collective14CollectiveConvINS1_47MainloopSm100TmaUmmaWarpSpecializedImplicitGemmILS5_2ELi6ELi2ELi1ELi2EN4cute5tupleIJNSA_1CILi1EEESD_SD_EEEEENSB_IJNSC_ILi128EEENSB_IJSG_EEENSB_IJNSC_ILi64EEEEEEEEENS_6half_tESL_NSA_8TiledMMAINSA_8MMA_AtomIJNSA_20SM100_MMA_F16BF16_SSISL_SL_fLi128ELi128ELNSA_4UMMA5MajorE1ELSQ_1ELNSP_7ScaleInE0ELSR_0EEEEEENSA_6LayoutISE_NSB_IJNSC_ILi0EEESV_SV_EEEEENSB_IJNSA_10UnderscoreESY_SY_EEEEENS7_6detail27Sm100ImplicitGemmTileTraitsINSA_13SM90_TMA_LOADENSA_14ComposedLayoutINSA_7SwizzleILi3ELi4ELi3EEENSA_18smem_ptr_flag_bitsILi16EEENSU_INSB_IJSI_NSC_ILi8EEEEEENSB_IJSD_SI_EEEEEEEvEENS12_INSA_20SM90_TMA_LOAD_IM2COLES1D_vEEEENS_8epilogue10collective18CollectiveEpilogueINS1I_23Sm100TmaWarpSpecializedILi4ELi2ELi32ELb1ELb0EEEJSK_NSB_IJNSU_ISG_SD_EENSU_INSC_ILi32EEESD_EEEEESL_NSB_IJlNSB_IJSD_llEEESV_EEESL_S1S_NS1I_6fusion15FusionCallbacksIS1M_NS1T_17LinearCombinationISL_fSL_fLNS_15FloatRoundStyleE2EEESK_S1Q_JEEENSA_5SM1004TMEM4LOAD26SM100_TMEM_LOAD_32dp32b32xES13_NS14_INS15_ILi2ELi4ELi3EEES18_NSU_INSB_IJS19_S1O_EEENSB_IJS1O_SD_EEEEEEENSA_39AutoVectorizingCopyWithAssumedAlignmentILi128EEENSA_14SM90_TMA_STOREES27_S29_S29_EEEvvEEEEvNT_6ParamsE:
        .type           _ZN7cutlass13device_kernelINS_4conv6kernel13ConvUniversalINS1_16ConvProblemShapeILNS1_8OperatorE2ELi2EEENS1_10collective14CollectiveConvINS1_47MainloopSm100TmaUmmaWarpSpecializedImplicitGemmILS5_2ELi6ELi2ELi1ELi2EN4cute5tupleIJNSA_1CILi1EEESD_SD_EEEEENSB_IJNSC_ILi128EEENSB_IJSG_EEENSB_IJNSC_ILi64EEEEEEEEENS_6half_tESL_NSA_8TiledMMAINSA_8MMA_AtomIJNSA_20SM100_MMA_F16BF16_SSISL_SL_fLi128ELi128ELNSA_4UMMA5MajorE1ELSQ_1ELNSP_7ScaleInE0ELSR_0EEEEEENSA_6LayoutISE_NSB_IJNSC_ILi0EEESV_SV_EEEEENSB_IJNSA_10UnderscoreESY_SY_EEEEENS7_6detail27Sm100ImplicitGemmTileTraitsINSA_13SM90_TMA_LOADENSA_14ComposedLayoutINSA_7SwizzleILi3ELi4ELi3EEENSA_18smem_ptr_flag_bitsILi16EEENSU_INSB_IJSI_NSC_ILi8EEEEEENSB_IJSD_SI_EEEEEEEvEENS12_INSA_20SM90_TMA_LOAD_IM2COLES1D_vEEEENS_8epilogue10collective18CollectiveEpilogueINS1I_23Sm100TmaWarpSpecializedILi4ELi2ELi32ELb1ELb0EEEJSK_NSB_IJNSU_ISG_SD_EENSU_INSC_ILi32EEESD_EEEEESL_NSB_IJlNSB_IJSD_llEEESV_EEESL_S1S_NS1I_6fusion15FusionCallbacksIS1M_NS1T_17LinearCombinationISL_fSL_fLNS_15FloatRoundStyleE2EEESK_S1Q_JEEENSA_5SM1004TMEM4LOAD26SM100_TMEM_LOAD_32dp32b32xES13_NS14_INS15_ILi2ELi4ELi3EEES18_NSU_INSB_IJS19_S1O_EEENSB_IJS1O_SD_EEEEEEENSA_39AutoVectorizingCopyWithAssumedAlignmentILi128EEENSA_14SM90_TMA_STOREES27_S29_S29_EEEvvEEEEvNT_6ParamsE,@function
        .size           _ZN7cutlass13device_kernelINS_4conv6kernel13ConvUniversalINS1_16ConvProblemShapeILNS1_8OperatorE2ELi2EEENS1_10collective14CollectiveConvINS1_47MainloopSm100TmaUmmaWarpSpecializedImplicitGemmILS5_2ELi6ELi2ELi1ELi2EN4cute5tupleIJNSA_1CILi1EEESD_SD_EEEEENSB_IJNSC_ILi128EEENSB_IJSG_EEENSB_IJNSC_ILi64EEEEEEEEENS_6half_tESL_NSA_8TiledMMAINSA_8MMA_AtomIJNSA_20SM100_MMA_F16BF16_SSISL_SL_fLi128ELi128ELNSA_4UMMA5MajorE1ELSQ_1ELNSP_7ScaleInE0ELSR_0EEEEEENSA_6LayoutISE_NSB_IJNSC_ILi0EEESV_SV_EEEEENSB_IJNSA_10UnderscoreESY_SY_EEEEENS7_6detail27Sm100ImplicitGemmTileTraitsINSA_13SM90_TMA_LOADENSA_14ComposedLayoutINSA_7SwizzleILi3ELi4ELi3EEENSA_18smem_ptr_flag_bitsILi16EEENSU_INSB_IJSI_NSC_ILi8EEEEEENSB_IJSD_SI_EEEEEEEvEENS12_INSA_20SM90_TMA_LOAD_IM2COLES1D_vEEEENS_8epilogue10collective18CollectiveEpilogueINS1I_23Sm100TmaWarpSpecializedILi4ELi2ELi32ELb1ELb0EEEJSK_NSB_IJNSU_ISG_SD_EENSU_INSC_ILi32EEESD_EEEEESL_NSB_IJlNSB_IJSD_llEEESV_EEESL_S1S_NS1I_6fusion15FusionCallbacksIS1M_NS1T_17LinearCombinationISL_fSL_fLNS_15FloatRoundStyleE2EEESK_S1Q_JEEENSA_5SM1004TMEM4LOAD26SM100_TMEM_LOAD_32dp32b32xES13_NS14_INS15_ILi2ELi4ELi3EEES18_NSU_INSB_IJS19_S1O_EEENSB_IJS1O_SD_EEEEEEENSA_39AutoVectorizingCopyWithAssumedAlignmentILi128EEENSA_14SM90_TMA_STOREES27_S29_S29_EEEvvEEEEvNT_6ParamsE,(.L_x_172 - _ZN7cutlass13device_kernelINS_4conv6kernel13ConvUniversalINS1_16ConvProblemShapeILNS1_8OperatorE2ELi2EEENS1_10collective14CollectiveConvINS1_47MainloopSm100TmaUmmaWarpSpecializedImplicitGemmILS5_2ELi6ELi2ELi1ELi2EN4cute5tupleIJNSA_1CILi1EEESD_SD_EEEEENSB_IJNSC_ILi128EEENSB_IJSG_EEENSB_IJNSC_ILi64EEEEEEEEENS_6half_tESL_NSA_8TiledMMAINSA_8MMA_AtomIJNSA_20SM100_MMA_F16BF16_SSISL_SL_fLi128ELi128ELNSA_4UMMA5MajorE1ELSQ_1ELNSP_7ScaleInE0ELSR_0EEEEEENSA_6LayoutISE_NSB_IJNSC_ILi0EEESV_SV_EEEEENSB_IJNSA_10UnderscoreESY_SY_EEEEENS7_6detail27Sm100ImplicitGemmTileTraitsINSA_13SM90_TMA_LOADENSA_14ComposedLayoutINSA_7SwizzleILi3ELi4ELi3EEENSA_18smem_ptr_flag_bitsILi16EEENSU_INSB_IJSI_NSC_ILi8EEEEEENSB_IJSD_SI_EEEEEEEvEENS12_INSA_20SM90_TMA_LOAD_IM2COLES1D_vEEEENS_8epilogue10collective18CollectiveEpilogueINS1I_23Sm100TmaWarpSpecializedILi4ELi2ELi32ELb1ELb0EEEJSK_NSB_IJNSU_ISG_SD_EENSU_INSC_ILi32EEESD_EEEEESL_NSB_IJlNSB_IJSD_llEEESV_EEESL_S1S_NS1I_6fusion15FusionCallbacksIS1M_NS1T_17LinearCombinationISL_fSL_fLNS_15FloatRoundStyleE2EEESK_S1Q_JEEENSA_5SM1004TMEM4LOAD26SM100_TMEM_LOAD_32dp32b32xES13_NS14_INS15_ILi2ELi4ELi3EEES18_NSU_INSB_IJS19_S1O_EEENSB_IJS1O_SD_EEEEEEENSA_39AutoVectorizingCopyWithAssumedAlignmentILi128EEENSA_14SM90_TMA_STOREES27_S29_S29_EEEvvEEEEvNT_6ParamsE)
        .other          _ZN7cutlass13device_kernelINS_4conv6kernel13ConvUniversalINS1_16ConvProblemShapeILNS1_8OperatorE2ELi2EEENS1_10collective14CollectiveConvINS1_47MainloopSm100TmaUmmaWarpSpecializedImplicitGemmILS5_2ELi6ELi2ELi1ELi2EN4cute5tupleIJNSA_1CILi1EEESD_SD_EEEEENSB_IJNSC_ILi128EEENSB_IJSG_EEENSB_IJNSC_ILi64EEEEEEEEENS_6half_tESL_NSA_8TiledMMAINSA_8MMA_AtomIJNSA_20SM100_MMA_F16BF16_SSISL_SL_fLi128ELi128ELNSA_4UMMA5MajorE1ELSQ_1ELNSP_7ScaleInE0ELSR_0EEEEEENSA_6LayoutISE_NSB_IJNSC_ILi0EEESV_SV_EEEEENSB_IJNSA_10UnderscoreESY_SY_EEEEENS7_6detail27Sm100ImplicitGemmTileTraitsINSA_13SM90_TMA_LOADENSA_14ComposedLayoutINSA_7SwizzleILi3ELi4ELi3EEENSA_18smem_ptr_flag_bitsILi16EEENSU_INSB_IJSI_NSC_ILi8EEEEEENSB_IJSD_SI_EEEEEEEvEENS12_INSA_20SM90_TMA_LOAD_IM2COLES1D_vEEEENS_8epilogue10collective18CollectiveEpilogueINS1I_23Sm100TmaWarpSpecializedILi4ELi2ELi32ELb1ELb0EEEJSK_NSB_IJNSU_ISG_SD_EENSU_INSC_ILi32EEESD_EEEEESL_NSB_IJlNSB_IJSD_llEEESV_EEESL_S1S_NS1I_6fusion15FusionCallbacksIS1M_NS1T_17LinearCombinationISL_fSL_fLNS_15FloatRoundStyleE2EEESK_S1Q_JEEENSA_5SM1004TMEM4LOAD26SM100_TMEM_LOAD_32dp32b32xES13_NS14_INS15_ILi2ELi4ELi3EEES18_NSU_INSB_IJS19_S1O_EEENSB_IJS1O_SD_EEEEEEENSA_39AutoVectorizingCopyWithAssumedAlignmentILi128EEENSA_14SM90_TMA_STOREES27_S29_S29_EEEvvEEEEvNT_6ParamsE,@"STO_CUDA_ENTRY STV_DEFAULT"
_ZN7cutlass13device_kernelINS_4conv6kernel13ConvUniversalINS1_16ConvProblemShapeILNS1_8OperatorE2ELi2EEENS1_10collective14CollectiveConvINS1_47MainloopSm100TmaUmmaWarpSpecializedImplicitGemmILS5_2ELi6ELi2ELi1ELi2EN4cute5tupleIJNSA_1CILi1EEESD_SD_EEEEENSB_IJNSC_ILi128EEENSB_IJSG_EEENSB_IJNSC_ILi64EEEEEEEEENS_6half_tESL_NSA_8TiledMMAINSA_8MMA_AtomIJNSA_20SM100_MMA_F16BF16_SSISL_SL_fLi128ELi128ELNSA_4UMMA5MajorE1ELSQ_1ELNSP_7ScaleInE0ELSR_0EEEEEENSA_6LayoutISE_NSB_IJNSC_ILi0EEESV_SV_EEEEENSB_IJNSA_10UnderscoreESY_SY_EEEEENS7_6detail27Sm100ImplicitGemmTileTraitsINSA_13SM90_TMA_LOADENSA_14ComposedLayoutINSA_7SwizzleILi3ELi4ELi3EEENSA_18smem_ptr_flag_bitsILi16EEENSU_INSB_IJSI_NSC_ILi8EEEEEENSB_IJSD_SI_EEEEEEEvEENS12_INSA_20SM90_TMA_LOAD_IM2COLES1D_vEEEENS_8epilogue10collective18CollectiveEpilogueINS1I_23Sm100TmaWarpSpecializedILi4ELi2ELi32ELb1ELb0EEEJSK_NSB_IJNSU_ISG_SD_EENSU_INSC_ILi32EEESD_EEEEESL_NSB_IJlNSB_IJSD_llEEESV_EEESL_S1S_NS1I_6fusion15FusionCallbacksIS1M_NS1T_17LinearCombinationISL_fSL_fLNS_15FloatRoundStyleE2EEESK_S1Q_JEEENSA_5SM1004TMEM4LOAD26SM100_TMEM_LOAD_32dp32b32xES13_NS14_INS15_ILi2ELi4ELi3EEES18_NSU_INSB_IJS19_S1O_EEENSB_IJS1O_SD_EEEEEEENSA_39AutoVectorizingCopyWithAssumedAlignmentILi128EEENSA_14SM90_TMA_STOREES27_S29_S29_EEEvvEEEEvNT_6ParamsE:
[----:B------:R-:W1:Y:S01]  /*0000*/  LDC R1, c[0x0][0x37c] ;  /* 0x0000df00ff017b82 */ /* 0x000e620000000800 */
[----:B------:R-:W2:Y:S01]  /*0010*/  S2R R87, SR_TID.X ;  /* 0x0000000000577919 */ /* 0x000ea20000002100 */
[----:B------:R-:W3:Y:S01]  /*0020*/  LDCU.64 UR8, c[0x0][0x890] ;  /* 0x00011200ff0877ac */ /* 0x000ee20008000a00 */
[----:B-1----:R-:W-:Y:S01]  /*0030*/  VIADD R1, R1, 0xfffffff8 ;  /* 0xfffffff801017836 */ /* 0x002fe20000000000 */
[----:B------:R-:W-:Y:S02]  /*0040*/  PRMT R89, RZ, 0x7610, R89 ;  /* 0x00007610ff597816 */ /* 0x000fe40000000059 */
[----:B------:R-:W-:Y:S01]  /*0050*/  ELECT P3, URZ, PT ;  /* 0x0000000000ff782f */ /* 0x000fe20003860000 */
[----:B---3--:R-:W-:-:S04]  /*0060*/  UISETP.NE.U32.AND UP0, UPT, UR8, URZ, UPT ;  /* 0x000000ff0800728c */ /* 0x008fc8000bf05070 */
[----:B------:R-:W-:Y:S01]  /*0070*/  UISETP.NE.AND.EX UP0, UPT, UR9, URZ, UPT, UP0 ;  /* 0x000000ff0900728c */ /* 0x000fe2000bf05300 */
[----:B--2---:R-:W-:-:S05]  /*0080*/  SHF.R.U32.HI R90, RZ, 0x5, R87 ;  /* 0x00000005ff5a7819 */ /* 0x004fca0000011657 */
[----:B------:R-:W1:Y:S02]  /*0090*/  SHFL.IDX PT, R0, R90, RZ, 0x1f ;  /* 0x00001fff5a007589 */ /* 0x000e6400000e0000 */
[----:B-1----:R-:W-:Y:S01]  /*00a0*/  R2UR UR18, R0 ;  /* 0x00000000001272ca */ /* 0x002fe200000e0000 */
[----:B------:R-:W-:-:S14]  /*00b0*/  BRA.U UP0, `(.L_x_0) ;  /* 0x0000000100307547 */ /* 0x000fdc000b800000 */
[----:B------:R-:W1:Y:S02]  /*00c0*/  LDCU.64 UR4, c[0x0][0x888] ;  /* 0x00011100ff0477ac */ /* 0x000e640008000a00 */
[----:B-1----:R-:W-:-:S04]  /*00d0*/  UISETP.NE.U32.AND UP0, UPT, UR4, URZ, UPT ;  /* 0x000000ff0400728c */ /* 0x002fc8000bf05070 */
[----:B------:R-:W-:-:S09]  /*00e0*/  UISETP.NE.AND.EX UP0, UPT, UR5, URZ, UPT, UP0 ;  /* 0x000000ff0500728c */ /* 0x000fd2000bf05300 */
[----:B------:R-:W-:Y:S05]  /*00f0*/  BRA.U !UP0, `(.L_x_1) ;  /* 0x0000000108147547 */ /* 0x000fea000b800000 */
[----:B------:R-:W1:Y:S01]  /*0100*/  LDC.64 R2, c[0x0][0x888] ;  /* 0x00022200ff027b82 */ /* 0x000e620000000a00 */
[----:B------:R-:W1:Y:S02]  /*0110*/  LDCU.64 UR4, c[0x0][0x358] ;  /* 0x00006b00ff0477ac */ /* 0x000e640008000a00 */
[----:B-1----:R1:W5:Y:S01]  /*0120*/  LDG.E R41, desc[UR4][R2.64] ;  /* 0x0000000402297981 */ /* 0x002362000c1e1900 */
[----:B------:R-:W-:Y:S01]  /*0130*/  HFMA2 R89, -RZ, RZ, 0, 5.9604644775390625e-08 ;  /* 0x00000001ff597431 */ /* 0x000fe200000001ff */
[----:B------:R-:W-:Y:S05]  /*0140*/  BRA `(.L_x_0) ;  /* 0x00000000000c7947 */ /* 0x000fea0003800000 */
.L_x_1:
[----:B------:R-:W1:Y:S01]  /*0150*/  LDCU UR4, c[0x0][0x880] ;  /* 0x00011000ff0477ac */ /* 0x000e620008000800 */
[----:B------:R-:W-:Y:S01]  /*0160*/  HFMA2 R89, -RZ, RZ, 0, 5.9604644775390625e-08 ;  /* 0x00000001ff597431 */ /* 0x000fe200000001ff */
[----:B-1----:R-:W-:-:S07]  /*0170*/  MOV R41, UR4 ;  /* 0x0000000400297c02 */ /* 0x002fce0008000f00 */
.L_x_0:
[----:B------:R-:W2:Y:S02]  /*0180*/  LDCU.64 UR4, c[0x0][0x8b0] ;  /* 0x00011600ff0477ac */ /* 0x000ea40008000a00 */
[----:B--2---:R-:W-:-:S04]  /*0190*/  UISETP.NE.U32.AND UP0, UPT, UR4, URZ, UPT ;  /* 0x000000ff0400728c */ /* 0x004fc8000bf05070 */
[----:B------:R-:W-:-:S09]  /*01a0*/  UISETP.NE.AND.EX UP0, UPT, UR5, URZ, UPT, UP0 ;  /* 0x000000ff0500728c */ /* 0x000fd2000bf05300 */
[----:B------:R-:W-:Y:S05]  /*01b0*/  BRA.U UP0, `(.L_x_2) ;  /* 0x0000000100287547 */ /* 0x000fea000b800000 */
[----:B------:R-:W2:Y:S02]  /*01c0*/  LDCU.64 UR4, c[0x0][0x8a8] ;  /* 0x00011500ff0477ac */ /* 0x000ea40008000a00 */
[----:B--2---:R-:W-:-:S04]  /*01d0*/  UISETP.NE.U32.AND UP0, UPT, UR4, URZ, UPT ;  /* 0x000000ff0400728c */ /* 0x004fc8000bf05070 */
[----:B------:R-:W-:-:S09]  /*01e0*/  UISETP.NE.AND.EX UP0, UPT, UR5, URZ, UPT, UP0 ;  /* 0x000000ff0500728c */ /* 0x000fd2000bf05300 */
[----:B------:R-:W-:Y:S05]  /*01f0*/  BRA.U !UP0, `(.L_x_3) ;  /* 0x0000000108107547 */ /* 0x000fea000b800000 */
[----:B------:R-:W2:Y:S01]  /*0200*/  LDC.64 R38, c[0x0][0x8a8] ;  /* 0x00022a00ff267b82 */ /* 0x000ea20000000a00 */
[----:B------:R-:W2:Y:S02]  /*0210*/  LDCU.64 UR4, c[0x0][0x358] ;  /* 0x00006b00ff0477ac */ /* 0x000ea40008000a00 */
[----:B--2---:R2:W5:Y:S01]  /*0220*/  LDG.E R38, desc[UR4][R38.64] ;  /* 0x0000000426267981 */ /* 0x004562000c1e1900 */
[----:B------:R-:W-:Y:S05]  /*0230*/  BRA `(.L_x_2) ;  /* 0x0000000000087947 */ /* 0x000fea0003800000 */
.L_x_3:
[----:B------:R-:W2:Y:S02]  /*0240*/  LDCU UR4, c[0x0][0x8a0] ;  /* 0x00011400ff0477ac */ /* 0x000ea40008000800 */
[----:B--2---:R-:W-:Y:S02]  /*0250*/  MOV R38, UR4 ;  /* 0x0000000400267c02 */ /* 0x004fe40008000f00 */
.L_x_2:
[----:B------:R-:W-:Y:S01]  /*0260*/  IMAD.U32 R0, RZ, RZ, UR18 ;  /* 0x00000012ff007e24 */ /* 0x000fe2000f8e00ff */
[----:B------:R-:W-:Y:S04]  /*0270*/  BSSY.RECONVERGENT B0, `(.L_x_4) ;  /* 0x000000c000007945 */ /* 0x000fe80003800200 */
[C---:B------:R-:W-:Y:S02]  /*0280*/  ISETP.NE.OR P1, PT, R0.reuse, 0x1, !P3 ;  /* 0x000000010000780c */ /* 0x040fe40005f25670 */
[----:B------:R-:W-:-:S11]  /*0290*/  ISETP.NE.OR P0, PT, R0, 0x3, !P3 ;  /* 0x000000030000780c */ /* 0x000fd60005f05670 */
[----:B------:R-:W-:Y:S05]  /*02a0*/  @P1 BRA `(.L_x_5) ;  /* 0x0000000000201947 */ /* 0x000fea0003800000 */
[----:B------:R-:W3:Y:S02]  /*02b0*/  LDCU.64 UR4, c[0x0][0x348] ;  /* 0x00006900ff0477ac */ /* 0x000ee40008000a00 */
[----:B---3--:R-:W-:Y:S02]  /*02c0*/  UIADD3 UR6, UP1, UPT, UR4, 0x80, URZ ;  /* 0x0000008004067890 */ /* 0x008fe4000ff3e0ff */
[----:B------:R-:W-:Y:S02]  /*02d0*/  UIADD3 UR4, UP0, UPT, UR4, 0x180, URZ ;  /* 0x0000018004047890 */ /* 0x000fe4000ff1e0ff */
[----:B------:R-:W-:Y:S02]  /*02e0*/  UIADD3.X UR7, UPT, UPT, URZ, UR5, URZ, UP1, !UPT ;  /* 0x00000005ff077290 */ /* 0x000fe40008ffe4ff */
[----:B------:R-:W-:-:S07]  /*02f0*/  UIADD3.X UR5, UPT, UPT, URZ, UR5, URZ, UP0, !UPT ;  /* 0x00000005ff057290 */ /* 0x000fce00087fe4ff */
[----:B------:R3:W-:Y:S02]  /*0300*/  UTMACCTL.PF [UR6] ;  /* 0x00000000060079b9 */ /* 0x0007e40008040000 */
[----:B------:R3:W-:Y:S02]  /*0310*/  UTMACCTL.PF [UR4] ;  /* 0x00000000040079b9 */ /* 0x0007e40008040000 */
[----:B---3--:R-:W-:Y:S01]  /*0320*/  NOP ;  /* 0x0000000000007918 */ /* 0x008fe20000000000 */
.L_x_5:
[----:B------:R-:W-:Y:S05]  /*0330*/  BSYNC.RECONVERGENT B0 ;  /* 0x0000000000007941 */ /* 0x000fea0003800200 */
.L_x_4:
[----:B------:R-:W-:Y:S04]  /*0340*/  BSSY.RECONVERGENT B0, `(.L_x_6) ;  /* 0x000000a000007945 */ /* 0x000fe80003800200 */
        /* <DEDUP_REMOVED lines=9> */
.L_x_7:
[----:B------:R-:W-:Y:S05]  /*03e0*/  BSYNC.RECONVERGENT B0 ;  /* 0x0000000000007941 */ /* 0x000fea0003800200 */
.L_x_6:
[----:B------:R-:W3:Y:S01]  /*03f0*/  LDCU.64 UR4, c[0x0][0x888] ;  /* 0x00011100ff0477ac */ /* 0x000ee20008000a00 */
[----:B------:R-:W-:Y:S02]  /*0400*/  UISETP.EQ.U32.AND UP2, UPT, UR8, URZ, UPT ;  /* 0x000000ff0800728c */ /* 0x000fe4000bf42070 */
[----:B------:R-:W-:Y:S02]  /*0410*/  UPLOP3.LUT UP3, UPT, UPT, UPT, UPT, 0x80, 0x8 ;  /* 0x000000000008789c */ /* 0x000fe40003f6f070 */
[----:B---3--:R-:W-:-:S04]  /*0420*/  UISETP.NE.U32.AND UP0, UPT, UR4, URZ, UPT ;  /* 0x000000ff0400728c */ /* 0x008fc8000bf05070 */
[----:B------:R-:W-:-:S04]  /*0430*/  UISETP.NE.AND.EX UP1, UPT, UR5, URZ, UPT, UP0 ;  /* 0x000000ff0500728c */ /* 0x000fc8000bf25300 */
[----:B------:R-:W-:-:S04]  /*0440*/  UISETP.EQ.OR.EX UP4, UPT, UR9, URZ, !UP1, UP2 ;  /* 0x000000ff0900728c */ /* 0x000fc8000cf82720 */
[----:B------:R-:W-:-:S06]  /*0450*/  UP2UR UR4, UPR, URZ, 0x10 ;  /* 0x00000010ff047883 */ /* 0x000fcc0008000000 */
[----:B------:R-:W-:Y:S01]  /*0460*/  MOV R93, UR4 ;  /* 0x00000004005d7c02 */ /* 0x000fe20008000f00 */
[----:B------:R-:W-:Y:S06]  /*0470*/  BRA.U !UP4, `(.L_x_8) ;  /* 0x000000010c207547 */ /* 0x000fec000b800000 */
[----:B------:R-:W-:Y:S01]  /*0480*/  UISETP.NE.U32.AND UP2, UPT, UR8, URZ, UPT ;  /* 0x000000ff0800728c */ /* 0x000fe2000bf45070 */
[----:B-----5:R-:W-:Y:S01]  /*0490*/  FSETP.NEU.AND P0, PT, R41, RZ, PT ;  /* 0x000000ff2900720b */ /* 0x020fe20003f0d000 */
[----:B------:R-:W-:Y:S02]  /*04a0*/  USEL UR4, URZ, 0xffffffff, UP1 ;  /* 0xffffffffff047887 */ /* 0x000fe40008800000 */
[----:B------:R-:W-:-:S10]  /*04b0*/  UISETP.NE.AND.EX UP2, UPT, UR9, URZ, UPT, UP2 ;  /* 0x000000ff0900728c */ /* 0x000fd4000bf45320 */
[----:B------:R-:W-:Y:S01]  /*04c0*/  VOTEU.ANY UP0, P0 ;  /* 0x0000000000ff7886 */ /* 0x000fe20000000100 */
[----:B------:R-:W-:-:S04]  /*04d0*/  @!UP2 USEL UR4, URZ, 0xffffffff, UP0 ;  /* 0xffffffffff04a887 */ /* 0x000fc80008000000 */
[----:B------:R-:W-:-:S04]  /*04e0*/  ULOP3.LUT UR4, UR4, 0x1, URZ, 0xc0, !UPT ;  /* 0x0000000104047892 */ /* 0x000fc8000f8ec0ff */
[----:B------:R-:W-:-:S11]  /*04f0*/  UISETP.NE.U32.AND UP3, UPT, UR4, 0x1, UPT ;  /* 0x000000010400788c */ /* 0x000fd6000bf65070 */
.L_x_8:
[----:B-1----:R-:W1:Y:S01]  /*0500*/  SHFL.IDX PT, R2, R90, RZ, 0x1f ;  /* 0x00001fff5a027589 */ /* 0x002e6200000e0000 */
[----:B------:R-:W-:-:S04]  /*0510*/  UISETP.NE.AND UP0, UPT, UR18, 0x2, UPT ;  /* 0x000000021200788c */ /* 0x000fc8000bf05270 */
[----:B------:R-:W-:Y:S01]  /*0520*/  USEL UR63, URZ, 0x1, UP0 ;  /* 0x00000001ff3f7887 */ /* 0x000fe20008000000 */
[----:B-1----:R-:W-:-:S13]  /*0530*/  ISETP.NE.AND P0, PT, R2, RZ, PT ;  /* 0x000000ff0200720c */ /* 0x002fda0003f05270 */
[----:B------:R-:W-:Y:S05]  /*0540*/  @P0 BRA `(.L_x_9) ;  /* 0x0000000000580947 */ /* 0x000fea0003800000 */
[----:B------:R-:W1:Y:S01]  /*0550*/  S2UR UR4, SR_CgaCtaId ;  /* 0x00000000000479c3 */ /* 0x000e620000008800 */
[----:B------:R-:W-:Y:S01]  /*0560*/  UMOV UR5, 0x400 ;  /* 0x0000040000057882 */ /* 0x000fe20000000000 */
[----:B------:R-:W-:Y:S01]  /*0570*/  UMOV UR6, 0x1 ;  /* 0x0000000100067882 */ /* 0x000fe20000000000 */
[----:B------:R-:W-:Y:S01]  /*0580*/  ELECT P0, URZ, PT ;  /* 0x0000000000ff782f */ /* 0x000fe20003800000 */
[----:B------:R-:W-:-:S04]  /*0590*/  UIADD3 UR6, UPT, UPT, -UR6, 0x100000, URZ ;  /* 0x0010000006067890 */ /* 0x000fc8000fffe1ff */
[----:B------:R-:W-:Y:S02]  /*05a0*/  USHF.L.U32 UR7, UR6, 0xb, URZ ;  /* 0x0000000b06077899 */ /* 0x000fe400080006ff */
[----:B------:R-:W-:Y:S02]  /*05b0*/  USHF.L.U32 UR6, UR6, 0x1, URZ ;  /* 0x0000000106067899 */ /* 0x000fe400080006ff */
[----:B-1----:R-:W-:Y:S01]  /*05c0*/  ULEA UR4, UR4, UR5, 0x18 ;  /* 0x0000000504047291 */ /* 0x002fe2000f8ec0ff */
[----:B------:R-:W1:Y:S11]  /*05d0*/  FENCE.VIEW.ASYNC.S ;  /* 0x00000000000073c6 */ /* 0x000e760000000000 */
[----:B-1----:R1:W3:Y:S01]  /*05e0*/  SYNCS.EXCH.64 URZ, [UR4], UR6 ;  /* 0x0000000604ff75b2 */ /* 0x0022e20008000100 */
[----:B------:R1:W4:Y:S01]  /*05f0*/  SYNCS.EXCH.64 URZ, [UR4+0x30], UR6 ;  /* 0x0000300604ff75b2 */ /* 0x0003220008000100 */
[----:B------:R1:W1:Y:S01]  /*0600*/  SYNCS.EXCH.64 URZ, [UR4+0x8], UR6 ;  /* 0x0000080604ff75b2 */ /* 0x0002620008000100 */
        /* <DEDUP_REMOVED lines=9> */
[----:B------:R-:W-:Y:S01]  /*06a0*/  NOP ;  /* 0x0000000000007918 */ /* 0x000fe20000000000 */
.L_x_9:
[----:B------:R-:W2:Y:S01]  /*06b0*/  SHFL.IDX PT, R2, R90, RZ, 0x1f ;  /* 0x00001fff5a027589 */ /* 0x000ea200000e0000 */
[----:B------:R-:W-:Y:S01]  /*06c0*/  NOP ;  /* 0x0000000000007918 */ /* 0x000fe20000000000 */
[----:B--2---:R-:W-:-:S13]  /*06d0*/  ISETP.NE.AND P0, PT, R2, 0x1, PT ;  /* 0x000000010200780c */ /* 0x004fda0003f05270 */
[----:B------:R-:W-:Y:S05]  /*06e0*/  @P0 BRA `(.L_x_10) ;  /* 0x0000000000580947 */ /* 0x000fea0003800000 */
[----:B-1----:R-:W1:Y:S01]  /*06f0*/  S2UR UR4, SR_CgaCtaId ;  /* 0x00000000000479c3 */ /* 0x002e620000008800 */
[----:B------:R-:W-:Y:S01]  /*0700*/  UMOV UR5, 0x400 ;  /* 0x0000040000057882 */ /* 0x000fe20000000000 */
[----:B------:R-:W-:Y:S01]  /*0710*/  UMOV UR8, 0x20 ;  /* 0x0000002000087882 */ /* 0x000fe20000000000 */
[----:B------:R-:W-:Y:S01]  /*0720*/  UMOV UR6, 0x80 ;  /* 0x0000008000067882 */ /* 0x000fe20000000000 */
[----:B------:R-:W-:-:S04]  /*0730*/  UIADD3 UR8, UPT, UPT, -UR8, 0x100000, URZ ;  /* 0x0010000008087890 */ /* 0x000fc8000fffe1ff */
[----:B------:R-:W-:Y:S02]  /*0740*/  USHF.L.U32 UR9, UR8, 0xb, URZ ;  /* 0x0000000b08097899 */ /* 0x000fe400080006ff */
[----:B------:R-:W-:Y:S02]  /*0750*/  USHF.L.U32 UR8, UR8, 0x1, URZ ;  /* 0x0000000108087899 */ /* 0x000fe400080006ff */
[----:B------:R-:W-:-:S04]  /*0760*/  UIADD3 UR6, UPT, UPT, -UR6, 0x100000, URZ ;  /* 0x0010000006067890 */ /* 0x000fc8000fffe1ff */
[----:B------:R-:W-:Y:S02]  /*0770*/  USHF.L.U32 UR7, UR6, 0xb, URZ ;  /* 0x0000000b06077899 */ /* 0x000fe400080006ff */
[----:B------:R-:W-:Y:S01]  /*0780*/  USHF.L.U32 UR6, UR6, 0x1, URZ ;  /* 0x0000000106067899 */ /* 0x000fe200080006ff */
[----:B------:R-:W-:Y:S01]  /*0790*/  ELECT P0, URZ, PT ;  /* 0x0000000000ff782f */ /* 0x000fe20003800000 */
[----:B-1----:R-:W-:Y:S01]  /*07a0*/  ULEA UR4, UR4, UR5, 0x18 ;  /* 0x0000000504047291 */ /* 0x002fe2000f8ec0ff */
[----:B------:R-:W1:Y:S11]  /*07b0*/  FENCE.VIEW.ASYNC.S ;  /* 0x00000000000073c6 */ /* 0x000e760000000000 */
[----:B-1----:R2:W1:Y:S01]  /*07c0*/  SYNCS.EXCH.64 URZ, [UR4+0x60], UR8 ;  /* 0x0000600804ff75b2 */ /* 0x0024620008000100 */
[----:B------:R2:W1:Y:S01]  /*07d0*/  SYNCS.EXCH.64 URZ, [UR4+0x80], UR6 ;  /* 0x0000800604ff75b2 */ /* 0x0004620008000100 */
[----:B------:R2:W1:Y:S01]  /*07e0*/  SYNCS.EXCH.64 URZ, [UR4+0x68], UR8 ;  /* 0x0000680804ff75b2 */ /* 0x0004620008000100 */
[----:B------:R2:W1:Y:S01]  /*07f0*/  SYNCS.EXCH.64 URZ, [UR4+0x88], UR6 ;  /* 0x0000880604ff75b2 */ /* 0x0004620008000100 */
[----:B------:R2:W1:Y:S01]  /*0800*/  SYNCS.EXCH.64 URZ, [UR4+0x70], UR8 ;  /* 0x0000700804ff75b2 */ /* 0x0004620008000100 */
[----:B------:R2:W1:Y:S01]  /*0810*/  SYNCS.EXCH.64 URZ, [UR4+0x90], UR6 ;  /* 0x0000900604ff75b2 */ /* 0x0004620008000100 */
[----:B------:R2:W1:Y:S01]  /*0820*/  SYNCS.EXCH.64 URZ, [UR4+0x78], UR8 ;  /* 0x0000780804ff75b2 */ /* 0x0004620008000100 */
[----:B------:R2:W1:Y:S02]  /*0830*/  SYNCS.EXCH.64 URZ, [UR4+0x98], UR6 ;  /* 0x0000980604ff75b2 */ /* 0x0004640008000100 */
[----:B--2---:R-:W-:Y:S01]  /*0840*/  NOP ;  /* 0x0000000000007918 */ /* 0x004fe20000000000 */
.L_x_10:
[----:B------:R-:W2:Y:S01]  /*0850*/  SHFL.IDX PT, R2, R90, RZ, 0x1f ;  /* 0x00001fff5a027589 */ /* 0x000ea200000e0000 */
[----:B------:R-:W-:Y:S01]  /*0860*/  NOP ;  /* 0x0000000000007918 */ /* 0x000fe20000000000 */
[----:B--2---:R-:W-:-:S13]  /*0870*/  ISETP.NE.AND P0, PT, R2, 0x3, PT ;  /* 0x000000030200780c */ /* 0x004fda0003f05270 */
[----:B------:R-:W-:Y:S05]  /*0880*/  @P0 BRA `(.L_x_11) ;  /* 0x0000000000300947 */ /* 0x000fea0003800000 */
[----:B-1----:R-:W1:Y:S01]  /*0890*/  S2UR UR4, SR_CgaCtaId ;  /* 0x00000000000479c3 */ /* 0x002e620000008800 */
[----:B------:R-:W-:Y:S01]  /*08a0*/  UMOV UR6, 0x400 ;  /* 0x0000040000067882 */ /* 0x000fe20000000000 */
[----:B------:R-:W-:Y:S01]  /*08b0*/  UMOV UR5, 0x20 ;  /* 0x0000002000057882 */ /* 0x000fe20000000000 */
[----:B------:R-:W-:Y:S01]  /*08c0*/  ELECT P0, URZ, PT ;  /* 0x0000000000ff782f */ /* 0x000fe20003800000 */
[----:B-1----:R-:W-:Y:S02]  /*08d0*/  ULEA UR6, UR4, UR6, 0x18 ;  /* 0x0000000604067291 */ /* 0x002fe4000f8ec0ff */
[----:B------:R-:W-:-:S04]  /*08e0*/  UIADD3 UR4, UPT, UPT, -UR5, 0x100000, URZ ;  /* 0x0010000005047890 */ /* 0x000fc8000fffe1ff */
[----:B------:R-:W-:Y:S02]  /*08f0*/  USHF.L.U32 UR5, UR4, 0xb, URZ ;  /* 0x0000000b04057899 */ /* 0x000fe400080006ff */
[----:B------:R-:W-:Y:S01]  /*0900*/  USHF.L.U32 UR4, UR4, 0x1, URZ ;  /* 0x0000000104047899 */ /* 0x000fe200080006ff */
[----:B------:R-:W1:Y:S11]  /*0910*/  FENCE.VIEW.ASYNC.S ;  /* 0x00000000000073c6 */ /* 0x000e760000000000 */
[----:B-1----:R2:W1:Y:S01]  /*0920*/  SYNCS.EXCH.64 URZ, [UR6+0xa0], UR4 ;  /* 0x0000a00406ff75b2 */ /* 0x0024620008000100 */
[----:B------:R2:W1:Y:S02]  /*0930*/  SYNCS.EXCH.64 URZ, [UR6+0xa8], UR4 ;  /* 0x0000a80406ff75b2 */ /* 0x0004640008000100 */
[----:B--2---:R-:W-:Y:S01]  /*0940*/  NOP ;  /* 0x0000000000007918 */ /* 0x004fe20000000000 */
.L_x_11:
[----:B------:R-:W2:Y:S01]  /*0950*/  SHFL.IDX PT, R2, R90, RZ, 0x1f ;  /* 0x00001fff5a027589 */ /* 0x000ea200000e0000 */
[----:B------:R-:W-:Y:S01]  /*0960*/  NOP ;  /* 0x0000000000007918 */ /* 0x000fe20000000000 */
[----:B--2---:R-:W-:-:S13]  /*0970*/  ISETP.NE.AND P0, PT, R2, 0x4, PT ;  /* 0x000000040200780c */ /* 0x004fda0003f05270 */
[----:B------:R-:W-:Y:S05]  /*0980*/  @P0 BRA `(.L_x_12) ;  /* 0x0000000000440947 */ /* 0x000fea0003800000 */
[----:B-1----:R-:W1:Y:S01]  /*0990*/  S2UR UR6, SR_CgaCtaId ;  /* 0x00000000000679c3 */ /* 0x002e620000008800 */
[----:B------:R-:W-:Y:S01]  /*09a0*/  UMOV UR4, 0x100 ;  /* 0x0000010000047882 */ /* 0x000fe20000000000 */
[----:B------:R-:W-:Y:S01]  /*09b0*/  UMOV UR5, 0x400 ;  /* 0x0000040000057882 */ /* 0x000fe20000000000 */
[----:B------:R-:W-:Y:S01]  /*09c0*/  USEL UR4, UR4, 0xe0, UP3 ;  /* 0x000000e004047887 */ /* 0x000fe20009800000 */
[----:B------:R-:W-:Y:S01]  /*09d0*/  UMOV UR8, 0x1 ;  /* 0x0000000100087882 */ /* 0x000fe20000000000 */
[----:B------:R-:W-:Y:S01]  /*09e0*/  ELECT P0, URZ, PT ;  /* 0x0000000000ff782f */ /* 0x000fe20003800000 */
[----:B------:R-:W-:-:S04]  /*09f0*/  UIADD3 UR8, UPT, UPT, -UR8, 0x100000, URZ ;  /* 0x0010000008087890 */ /* 0x000fc8000fffe1ff */
[----:B------:R-:W-:Y:S02]  /*0a00*/  USHF.L.U32 UR9, UR8, 0xb, URZ ;  /* 0x0000000b08097899 */ /* 0x000fe400080006ff */
[----:B------:R-:W-:Y:S02]  /*0a10*/  USHF.L.U32 UR8, UR8, 0x1, URZ ;  /* 0x0000000108087899 */ /* 0x000fe400080006ff */
[----:B-1----:R-:W-:Y:S02]  /*0a20*/  ULEA UR6, UR6, UR5, 0x18 ;  /* 0x0000000506067291 */ /* 0x002fe4000f8ec0ff */
[----:B------:R-:W-:-:S04]  /*0a30*/  UIADD3 UR4, UPT, UPT, -UR4, 0x100000, URZ ;  /* 0x0010000004047890 */ /* 0x000fc8000fffe1ff */
[----:B------:R-:W-:Y:S02]  /*0a40*/  USHF.L.U32 UR5, UR4, 0xb, URZ ;  /* 0x0000000b04057899 */ /* 0x000fe400080006ff */
[----:B------:R-:W-:Y:S01]  /*0a50*/  USHF.L.U32 UR4, UR4, 0x1, URZ ;  /* 0x0000000104047899 */ /* 0x000fe200080006ff */
[----:B------:R-:W1:Y:S03]  /*0a60*/  FENCE.VIEW.ASYNC.S ;  /* 0x00000000000073c6 */ /* 0x000e660000000000 */
[----:B-1----:R2:W1:Y:S08]  /*0a70*/  SYNCS.EXCH.64 URZ, [UR6+0xb0], UR8 ;  /* 0x0000b00806ff75b2 */ /* 0x0024700008000100 */
[----:B------:R2:W1:Y:S02]  /*0a80*/  SYNCS.EXCH.64 URZ, [UR6+0xb8], UR4 ;  /* 0x0000b80406ff75b2 */ /* 0x0004640008000100 */
[----:B--2---:R-:W-:Y:S01]  /*0a90*/  NOP ;  /* 0x0000000000007918 */ /* 0x004fe20000000000 */
.L_x_12:
[----:B------:R-:W2:Y:S01]  /*0aa0*/  SHFL.IDX PT, R2, R90, RZ, 0x1f ;  /* 0x00001fff5a027589 */ /* 0x000ea200000e0000 */
[----:B------:R-:W1:Y:S01]  /*0ab0*/  S2UR UR24, SR_CTAID.X ;  /* 0x00000000001879c3 */ /* 0x000e620000002500 */
[----:B------:R-:W-:-:S07]  /*0ac0*/  NOP ;  /* 0x0000000000007918 */ /* 0x000fce0000000000 */
[----:B------:R-:W1:Y:S01]  /*0ad0*/  S2UR UR20, SR_CTAID.Y ;  /* 0x00000000001479c3 */ /* 0x000e620000002600 */
[----:B--2---:R-:W-:-:S13]  /*0ae0*/  ISETP.NE.AND P0, PT, R2, 0x5, PT ;  /* 0x000000050200780c */ /* 0x004fda0003f05270 */
[----:B-1----:R-:W-:Y:S05]  /*0af0*/  @P0 BRA `(.L_x_13) ;  /* 0x0000000000480947 */ /* 0x002fea0003800000 */
[----:B------:R-:W1:Y:S01]  /*0b00*/  S2UR UR4, SR_CgaCtaId ;  /* 0x00000000000479c3 */ /* 0x000e620000008800 */
        /* <DEDUP_REMOVED lines=12> */
[----:B-1----:R1:W2:Y:S01]  /*0bd0*/  SYNCS.EXCH.64 URZ, [UR4+0xc0], UR8 ;  /* 0x0000c00804ff75b2 */ /* 0x0022a20008000100 */
[----:B------:R1:W1:Y:S01]  /*0be0*/  SYNCS.EXCH.64 URZ, [UR4+0xd0], UR6 ;  /* 0x0000d00604ff75b2 */ /* 0x0002620008000100 */
[----:B------:R1:W1:Y:S01]  /*0bf0*/  SYNCS.EXCH.64 URZ, [UR4+0xc8], UR8 ;  /* 0x0000c80804ff75b2 */ /* 0x0002620008000100 */
[----:B------:R1:W1:Y:S01]  /*0c00*/  SYNCS.EXCH.64 URZ, [UR4+0xd8], UR6 ;  /* 0x0000d80604ff75b2 */ /* 0x0002620008000100 */
[----:B------:R-:W-:Y:S01]  /*0c10*/  NOP ;  /* 0x0000000000007918 */ /* 0x000fe20000000000 */
.L_x_13:
[----:B------:R-:W-:-:S05]  /*0c20*/  CS2R.32 R82, SR_CgaSize ;  /* 0x0000000000527805 */ /* 0x000fca0000008a00 */
[----:B------:R-:W-:-:S05]  /*0c30*/  IMAD R82, R82, -0xa0, RZ ;  /* 0xffffff6052527824 */ /* 0x000fca00078e02ff */
[----:B------:R-:W-:-:S14]  /*0c40*/  R2UR UR5, R82 ;  /* 0x00000000520572ca */ /* 0x000fdc00000e0000 */
[----:B------:R-:W3:Y:S01]  /*0c50*/  LDCU UR5, c[0x0][UR5+0x2b0] ;  /* 0x00005600050577ac */ /* 0x000ee20008000800 */
[----:B------:R-:W-:Y:S02]  /*0c60*/  I2FP.F32.U32 R5, UR24 ;  /* 0x0000001800057c45 */ /* 0x000fe40008201000 */
[----:B------:R-:W-:-:S05]  /*0c70*/  CS2R.32 R3, SR_CgaSize ;  /* 0x0000000000037805 */ /* 0x000fca0000008a00 */
[----:B------:R-:W-:-:S06]  /*0c80*/  IMAD R3, R3, -0xa0, RZ ;  /* 0xffffff6003037824 */ /* 0x000fcc00078e02ff */
[----:B------:R-:W4:Y:S01]  /*0c90*/  LDC R3, c[0x0][R3+0x2a0] ;  /* 0x0000a80003037b82 */ /* 0x000f220000000800 */
[----:B------:R-:W-:Y:S02]  /*0ca0*/  I2FP.F32.U32 R4, UR20 ;  /* 0x0000001400047c45 */ /* 0x000fe40008201000 */
[----:B------:R-:W-:-:S05]  /*0cb0*/  CS2R.32 R82, SR_CgaSize ;  /* 0x0000000000527805 */ /* 0x000fca0000008a00 */
[----:B------:R-:W-:-:S05]  /*0cc0*/  IMAD R82, R82, -0xa0, RZ ;  /* 0xffffff6052527824 */ /* 0x000fca00078e02ff */
[----:B-1----:R-:W-:-:S14]  /*0cd0*/  R2UR UR4, R82 ;  /* 0x00000000520472ca */ /* 0x002fdc00000e0000 */
[----:B------:R-:W1:Y:S01]  /*0ce0*/  LDCU UR4, c[0x0][UR4+0x2b4] ;  /* 0x00005680040477ac */ /* 0x000e620008000800 */
[----:B------:R-:W-:Y:S01]  /*0cf0*/  NOP ;  /* 0x0000000000007918 */ /* 0x000fe20000000000 */
[----:B------:R-:W2:Y:S01]  /*0d00*/  LDCU UR19, c[0x0][0xb24] ;  /* 0x00016480ff1377ac */ /* 0x000ea20008000800 */
[----:B------:R-:W-:-:S05]  /*0d10*/  CS2R.32 R2, SR_CgaSize ;  /* 0x0000000000027805 */ /* 0x000fca0000008a00 */
[----:B------:R-:W-:-:S06]  /*0d20*/  IMAD R2, R2, -0xa0, RZ ;  /* 0xffffff6002027824 */ /* 0x000fcc00078e02ff */
[----:B------:R-:W4:Y:S01]  /*0d30*/  LDC R2, c[0x0][R2+0x2a4] ;  /* 0x0000a90002027b82 */ /* 0x000f220000000800 */
[----:B---3--:R-:W-:-:S07]  /*0d40*/  FMUL R5, R5, UR5 ;  /* 0x0000000505057c20 */ /* 0x008fce0008400000 */
[----:B------:R-:W3:Y:S01]  /*0d50*/  S2UR UR49, SR_CTAID.Z ;  /* 0x00000000003179c3 */ /* 0x000ee20000002700 */
[----:B-1----:R-:W-:Y:S01]  /*0d60*/  FMUL R4, R4, UR4 ;  /* 0x0000000404047c20 */ /* 0x002fe20008400000 */
[----:B------:R-:W1:Y:S01]  /*0d70*/  F2I.U32.TRUNC.NTZ R82, R5 ;  /* 0x0000000500527305 */ /* 0x000e62000020f000 */
[----:B--2---:R-:W-:-:S07]  /*0d80*/  UISETP.GE.AND UP0, UPT, UR19, 0x1, UPT ;  /* 0x000000011300788c */ /* 0x004fce000bf06270 */
[----:B------:R-:W2:Y:S01]  /*0d90*/  F2I.U32.TRUNC.NTZ R81, R4 ;  /* 0x0000000400517305 */ /* 0x000ea2000020f000 */
[----:B-1----:R-:W-:-:S05]  /*0da0*/  IADD3 R82, PT, PT, -R82, RZ, RZ ;  /* 0x000000ff52527210 */ /* 0x002fca0007ffe1ff */
[----:B----4-:R-:W-:Y:S01]  /*0db0*/  IMAD R82, R3, R82, UR24 ;  /* 0x0000001803527e24 */ /* 0x010fe2000f8e0252 */
[----:B--2---:R-:W-:-:S05]  /*0dc0*/  IADD3 R81, PT, PT, -R81, RZ, RZ ;  /* 0x000000ff51517210 */ /* 0x004fca0007ffe1ff */
[----:B------:R-:W-:Y:S01]  /*0dd0*/  IMAD R81, R2, R81, UR20 ;  /* 0x0000001402517e24 */ /* 0x000fe2000f8e0251 */
[----:B------:R-:W-:Y:S06]  /*0de0*/  BAR.SYNC.DEFER_BLOCKING 0x0 ;  /* 0x0000000000007b1d */ /* 0x000fec0000010000 */
[----:B---3--:R-:W-:Y:S05]  /*0df0*/  BRA.U !UP0, `(.L_x_14) ;  /* 0x0000000108d47547 */ /* 0x008fea000b800000 */
[----:B------:R-:W1:Y:S01]  /*0e00*/  LDCU.128 UR28, c[0x0][0xb10] ;  /* 0x00016200ff1c77ac */ /* 0x000e620008000c00 */
[----:B------:R-:W2:Y:S01]  /*0e10*/  LDCU UR6, c[0x0][0x370] ;  /* 0x00006e00ff0677ac */ /* 0x000ea20008000800 */
[----:B------:R-:W3:Y:S01]  /*0e20*/  LDCU UR4, c[0x0][0x374] ;  /* 0x00006e80ff0477ac */ /* 0x000ee20008000800 */
[----:B------:R-:W4:Y:S01]  /*0e30*/  LDCU UR21, c[0x0][0xb0c] ;  /* 0x00016180ff1577ac */ /* 0x000f220008000800 */
[----:B------:R-:W4:Y:S01]  /*0e40*/  LDCU UR5, c[0x0][0xb20] ;  /* 0x00016400ff0577ac */ /* 0x000f220008000800 */
[----:B------:R-:W4:Y:S01]  /*0e50*/  LDCU.64 UR16, c[0x0][0xb28] ;  /* 0x00016500ff1077ac */ /* 0x000f220008000a00 */
[----:B-1----:R-:W-:Y:S02]  /*0e60*/  UISETP.NE.AND UP0, UPT, UR30, 0x1, UPT ;  /* 0x000000011e00788c */ /* 0x002fe4000bf05270 */
[----:B---3--:R-:W-:Y:S02]  /*0e70*/  UIMAD.WIDE.U32 UR8, UR4, UR31, URZ ;  /* 0x0000001f040872a5 */ /* 0x008fe4000f8e00ff */
[----:B--2---:R-:W-:-:S02]  /*0e80*/  UIMAD.WIDE.U32 UR10, UR6, UR28, URZ ;  /* 0x0000001c060a72a5 */ /* 0x004fc4000f8e00ff */
[----:B----4-:R-:W-:Y:S02]  /*0e90*/  UISETP.NE.AND UP2, UPT, UR21, 0x1, UPT ;  /* 0x000000011500788c */ /* 0x010fe4000bf45270 */
[----:B------:R-:W-:Y:S01]  /*0ea0*/  UISETP.NE.AND UP4, UPT, UR19, 0x1, UPT ;  /* 0x000000011300788c */ /* 0x000fe2000bf85270 */
[----:B------:R-:W-:Y:S02]  /*0eb0*/  UMOV UR8, UR9 ;  /* 0x0000000900087c82 */ /* 0x000fe40008000000 */
[----:B------:R-:W-:Y:S01]  /*0ec0*/  UMOV UR10, UR11 ;  /* 0x0000000b000a7c82 */ /* 0x000fe20008000000 */
[----:B------:R-:W-:Y:S02]  /*0ed0*/  @UP0 USHF.R.U32.HI UR4, URZ, UR5, UR8 ;  /* 0x00000005ff040299 */ /* 0x000fe40008011608 */
[----:B------:R-:W-:Y:S02]  /*0ee0*/  UIMAD.WIDE.U32 UR12, UR20, UR31, URZ ;  /* 0x0000001f140c72a5 */ /* 0x000fe4000f8e00ff */
[----:B------:R-:W-:-:S02]  /*0ef0*/  UIMAD.WIDE.U32 UR8, UR4, UR16, URZ ;  /* 0x00000010040872a5 */ /* 0x000fc4000f8e00ff */
[----:B------:R-:W-:Y:S02]  /*0f00*/  @UP2 USHF.R.U32.HI UR6, URZ, UR29, UR10 ;  /* 0x0000001dff062299 */ /* 0x000fe4000801160a */
[----:B------:R-:W-:Y:S02]  /*0f10*/  UIMAD.WIDE.U32 UR14, UR24, UR28, URZ ;  /* 0x0000001c180e72a5 */ /* 0x000fe4000f8e00ff */
[----:B------:R-:W-:Y:S01]  /*0f20*/  UIMAD.WIDE.U32 UR10, UR6, UR16, URZ ;  /* 0x00000010060a72a5 */ /* 0x000fe2000f8e00ff */
[----:B------:R-:W-:Y:S01]  /*0f30*/  UMOV UR12, UR13 ;  /* 0x0000000d000c7c82 */ /* 0x000fe20008000000 */
[----:B------:R-:W-:Y:S01]  /*0f40*/  UMOV UR8, UR9 ;  /* 0x0000000900087c82 */ /* 0x000fe20008000000 */
[----:B------:R-:W-:Y:S02]  /*0f50*/  USHF.R.U32.HI UR12, URZ, UR5, UR12 ;  /* 0x00000005ff0c7299 */ /* 0x000fe4000801160c */
[----:B------:R-:W-:Y:S01]  /*0f60*/  @UP4 USHF.R.U32.HI UR4, URZ, UR17, UR8 ;  /* 0x00000011ff044299 */ /* 0x000fe20008011608 */
[----:B------:R-:W-:Y:S01]  /*0f70*/  UMOV UR14, UR15 ;  /* 0x0000000f000e7c82 */ /* 0x000fe20008000000 */
[----:B------:R-:W-:Y:S01]  /*0f80*/  UMOV UR10, UR11 ;  /* 0x0000000b000a7c82 */ /* 0x000fe20008000000 */
[----:B------:R-:W-:-:S02]  /*0f90*/  USHF.R.U32.HI UR14, URZ, UR29, UR14 ;  /* 0x0000001dff0e7299 */ /* 0x000fc4000801160e */
[----:B------:R-:W-:Y:S02]  /*0fa0*/  USEL UR5, UR20, UR12, !UP0 ;  /* 0x0000000c14057287 */ /* 0x000fe4000c000000 */
[----:B------:R-:W-:Y:S02]  /*0fb0*/  @UP4 USHF.R.U32.HI UR6, URZ, UR17, UR10 ;  /* 0x00000011ff064299 */ /* 0x000fe4000801160a */
[----:B------:R-:W-:Y:S02]  /*0fc0*/  UIMAD UR7, UR4, UR19, URZ ;  /* 0x00000013040772a4 */ /* 0x000fe4000f8e02ff */
[----:B------:R-:W-:Y:S02]  /*0fd0*/  USEL UR4, UR24, UR14, !UP2 ;  /* 0x0000000e18047287 */ /* 0x000fe4000d000000 */
[----:B------:R-:W-:Y:S02]  /*0fe0*/  UIMAD UR10, UR6, UR19, URZ ;  /* 0x00000013060a72a4 */ /* 0x000fe4000f8e02ff */
[----:B------:R-:W-:-:S02]  /*0ff0*/  UISETP.GE.AND UP0, UPT, UR5, UR7, UPT ;  /* 0x000000070500728c */ /* 0x000fc4000bf06270 */
[----:B------:R-:W-:Y:S02]  /*1000*/  UIMAD.WIDE.U32 UR8, UR5, UR16, URZ ;  /* 0x00000010050872a5 */ /* 0x000fe4000f8e00ff */
[----:B------:R-:W-:Y:S02]  /*1010*/  UISETP.GE.OR UP0, UPT, UR4, UR10, UP0 ;  /* 0x0000000a0400728c */ /* 0x000fe40008706670 */
[----:B------:R-:W-:Y:S02]  /*1020*/  UIMAD.WIDE.U32 UR10, UR4, UR16, URZ ;  /* 0x00000010040a72a5 */ /* 0x000fe4000f8e00ff */
[----:B------:R-:W-:Y:S01]  /*1030*/  UIADD3 UR10, UPT, UPT, -UR4, URZ, URZ ;  /* 0x000000ff040a7290 */ /* 0x000fe2000fffe1ff */
[----:B------:R-:W-:Y:S01]  /*1040*/  UMOV UR8, UR9 ;  /* 0x0000000900087c82 */ /* 0x000fe20008000000 */
[----:B------:R-:W-:Y:S02]  /*1050*/  UIADD3 UR9, UPT, UPT, -UR5, URZ, URZ ;  /* 0x000000ff05097290 */ /* 0x000fe4000fffe1ff */
[----:B------:R-:W-:-:S03]  /*1060*/  USHF.R.U32.HI UR8, URZ, UR17, UR8 ;  /* 0x00000011ff087299 */ /* 0x000fc60008011608 */
[----:B------:R-:W-:Y:S01]  /*1070*/  @!UP0 UMOV UR7, UR11 ;  /* 0x0000000b00078c82 */ /* 0x000fe20008000000 */
[----:B------:R-:W-:Y:S02]  /*1080*/  UIMAD UR20, UR30, UR9, UR20 ;  /* 0x000000091e1472a4 */ /* 0x000fe4000f8e0214 */
[----:B------:R-:W-:Y:S02]  /*1090*/  USEL UR8, UR5, UR8, !UP4 ;  /* 0x0000000805087287 */ /* 0x000fe4000e000000 */
[----:B------:R-:W-:Y:S02]  /*10a0*/  @!UP0 USHF.R.U32.HI UR7, URZ, UR17, UR7 ;  /* 0x00000011ff078299 */ /* 0x000fe40008011607 */
[----:B------:R-:W-:Y:S02]  /*10b0*/  UIADD3 UR9, UPT, UPT, -UR8, URZ, URZ ;  /* 0x000000ff08097290 */ /* 0x000fe4000fffe1ff */
[----:B------:R-:W-:Y:S02]  /*10c0*/  @!UP0 USEL UR7, UR4, UR7, !UP4 ;  /* 0x0000000704078287 */ /* 0x000fe4000e000000 */
[----:B------:R-:W-:-:S02]  /*10d0*/  UIMAD UR9, UR19, UR9, UR5 ;  /* 0x00000009130972a4 */ /* 0x000fc4000f8e0205 */
[----:B------:R-:W-:Y:S02]  /*10e0*/  @!UP0 UIADD3 UR8, UPT, UPT, UR8, -UR7, URZ ;  /* 0x8000000708088290 */ /* 0x000fe4000fffe0ff */
[----:B------:R-:W-:Y:S02]  /*10f0*/  @!UP0 UIMAD UR7, UR9, UR6, UR7 ;  /* 0x00000006090782a4 */ /* 0x000fe4000f8e0207 */
[----:B------:R-:W-:Y:S02]  /*1100*/  @!UP0 UIMAD UR5, UR8, UR19, UR4 ;  /* 0x00000013080582a4 */ /* 0x000fe4000f8e0204 */
[----:B------:R-:W-:Y:S02]  /*1110*/  UIMAD UR6, UR21, UR10, UR24 ;  /* 0x0000000a150672a4 */ /* 0x000fe4000f8e0218 */
[----:B------:R-:W-:Y:S01]  /*1120*/  UIMAD UR20, UR5, UR30, UR20 ;  /* 0x0000001e051472a4 */ /* 0x000fe2000f8e0214 */
[----:B------:R-:W-:Y:S02]  /*1130*/  @!UP0 UMOV UR4, UR7 ;  /* 0x0000000700048c82 */ /* 0x000fe40008000000 */
[----:B------:R-:W-:-:S12]  /*1140*/  UIMAD UR24, UR4, UR21, UR6 ;  /* 0x00000015041872a4 */ /* 0x000fd8000f8e0206 */
.L_x_14:
[----:B------:R-:W1:Y:S02]  /*1150*/  LDCU UR4, c[0x0][0xb30] ;  /* 0x00016600ff0477ac */ /* 0x000e640008000800 */
[----:B-1----:R-:W-:-:S09]  /*1160*/  UISETP.NE.AND UP0, UPT, UR4, 0x1, UPT ;  /* 0x000000010400788c */ /* 0x002fd2000bf05270 */
[----:B------:R-:W-:Y:S05]  /*1170*/  BRA.U UP0, `(.L_x_15) ;  /* 0x0000000100447547 */ /* 0x000fea000b800000 */
[----:B------:R-:W1:Y:S01]  /*1180*/  LDCU.128 UR8, c[0x0][0xb10] ;  /* 0x00016200ff0877ac */ /* 0x000e620008000c00 */
[----:B------:R-:W2:Y:S01]  /*1190*/  LDCU UR12, c[0x0][0xb0c] ;  /* 0x00016180ff0c77ac */ /* 0x000ea20008000800 */
[----:B------:R-:W3:Y:S01]  /*11a0*/  LDCU UR13, c[0x0][0xb20] ;  /* 0x00016400ff0d77ac */ /* 0x000ee20008000800 */
[----:B-1----:R-:W-:Y:S02]  /*11b0*/  UIMAD.WIDE.U32 UR6, UR24, UR8, URZ ;  /* 0x00000008180672a5 */ /* 0x002fe4000f8e00ff */
[----:B------:R-:W-:Y:S02]  /*11c0*/  UIMAD.WIDE.U32 UR4, UR20, UR11, URZ ;  /* 0x0000000b140472a5 */ /* 0x000fe4000f8e00ff */
[----:B--2---:R-:W-:Y:S02]  /*11d0*/  UISETP.NE.AND UP2, UPT, UR12, 0x1, UPT ;  /* 0x000000010c00788c */ /* 0x004fe4000bf45270 */
[----:B------:R-:W-:Y:S01]  /*11e0*/  UISETP.NE.AND UP0, UPT, UR10, 0x1, UPT ;  /* 0x000000010a00788c */ /* 0x000fe2000bf05270 */
[----:B------:R-:W-:-:S02]  /*11f0*/  UMOV UR6, UR7 ;  /* 0x0000000700067c82 */ /* 0x000fc40008000000 */
[----:B------:R-:W-:Y:S01]  /*1200*/  UMOV UR4, UR5 ;  /* 0x0000000500047c82 */ /* 0x000fe20008000000 */
[----:B------:R-:W-:Y:S02]  /*1210*/  USHF.R.U32.HI UR6, URZ, UR9, UR6 ;  /* 0x00000009ff067299 */ /* 0x000fe40008011606 */
[----:B---3--:R-:W-:Y:S02]  /*1220*/  USHF.R.U32.HI UR4, URZ, UR13, UR4 ;  /* 0x0000000dff047299 */ /* 0x008fe40008011604 */
[----:B------:R-:W-:Y:S02]  /*1230*/  USEL UR5, UR24, UR6, !UP2 ;  /* 0x0000000618057287 */ /* 0x000fe4000d000000 */
[----:B------:R-:W-:-:S04]  /*1240*/  USEL UR4, UR20, UR4, !UP0 ;  /* 0x0000000414047287 */ /* 0x000fc8000c000000 */
[----:B------:R-:W-:Y:S02]  /*1250*/  UIADD3 UR6, UPT, UPT, UR5, -UR4, URZ ;  /* 0x8000000405067290 */ /* 0x000fe4000fffe0ff */
[----:B------:R-:W-:Y:S02]  /*1260*/  UIADD3 UR4, UPT, UPT, -UR5, UR4, URZ ;  /* 0x0000000405047290 */ /* 0x000fe4000fffe1ff */
[----:B------:R-:W-:Y:S02]  /*1270*/  UIMAD UR20, UR6, UR10, UR20 ;  /* 0x0000000a061472a4 */ /* 0x000fe4000f8e0214 */
[----:B------:R-:W-:-:S12]  /*1280*/  UIMAD UR24, UR4, UR12, UR24 ;  /* 0x0000000c041872a4 */ /* 0x000fd8000f8e0218 */
.L_x_15:
[----:B------:R-:W-:Y:S01]  /*1290*/  BAR.SYNC.DEFER_BLOCKING 0x0 ;  /* 0x0000000000007b1d */ /* 0x000fe20000010000 */
[----:B------:R-:W-:Y:S01]  /*12a0*/  UISETP.NE.AND UP0, UPT, UR18, 0x2, UPT ;  /* 0x000000021200788c */ /* 0x000fe2000bf05270 */
[----:B------:R-:W-:Y:S02]  /*12b0*/  ISETP.NE.OR P3, PT, R0, 0x2, !P3 ;  /* 0x000000020000780c */ /* 0x000fe40005f65670 */
[----:B------:R-:W-:Y:S02]  /*12c0*/  LOP3.LUT R0, R87, 0x1f, RZ, 0xc0, !PT ;  /* 0x0000001f57007812 */ /* 0x000fe400078ec0ff */
[----:B------:R-:W1:Y:S04]  /*12d0*/  LDCU UR39, c[0x0][0xb24] ;  /* 0x00016480ff2777ac */ /* 0x000e680008000800 */
[----:B------:R-:W-:Y:S05]  /*12e0*/  BRA.U UP0, `(.L_x_16) ;  /* 0x0000001900f47547 */ /* 0x000fea000b800000 */
[----:B------:R-:W2:Y:S01]  /*12f0*/  LDCU UR7, c[0x0][0x390] ;  /* 0x00007200ff0777ac */ /* 0x000ea20008000800 */
[----:B------:R-:W-:Y:S01]  /*1300*/  PLOP3.LUT P1, PT, PT, PT, UP3, 0x80, 0x8 ;  /* 0x000000000008781c */ /* 0x000fe20003f2f038 */
[----:B------:R-:W-:Y:S01]  /*1310*/  IMAD.MOV.U32 R2, RZ, RZ, RZ ;  /* 0x000000ffff027224 */ /* 0x000fe200078e00ff */
[----:B------:R-:W-:Y:S01]  /*1320*/  ISETP.EQ.OR P2, PT, R0, RZ, P3 ;  /* 0x000000ff0000720c */ /* 0x000fe20001f42670 */
[----:B------:R-:W3:Y:S01]  /*1330*/  LDCU UR6, c[0x0][0x5c0] ;  /* 0x0000b800ff0677ac */ /* 0x000ee20008000800 */
[----:B------:R-:W-:Y:S01]  /*1340*/  PLOP3.LUT P1, PT, P1, PT, PT, 0x8, 0x80 ;  /* 0x000000000080781c */ /* 0x000fe20000f2e170 */
[----:B------:R-:W4:Y:S01]  /*1350*/  LDCU UR59, c[0x0][0x370] ;  /* 0x00006e00ff3b77ac */ /* 0x000f220008000800 */
[----:B------:R-:W1:Y:S01]  /*1360*/  LDCU.64 UR52, c[0x0][0x348] ;  /* 0x00006900ff3477ac */ /* 0x000e620008000a00 */
[----:B------:R-:W1:Y:S01]  /*1370*/  LDCU UR58, c[0x0][0x374] ;  /* 0x00006e80ff3a77ac */ /* 0x000e620008000800 */
[----:B--2---:R-:W-:Y:S02]  /*1380*/  UIADD3 UR5, UPT, UPT, UR7, 0x3f, URZ ;  /* 0x0000003f07057890 */ /* 0x004fe4000fffe0ff */
[----:B---3--:R-:W-:-:S02]  /*1390*/  UIADD3 UR6, UPT, UPT, UR6, 0x7f, URZ ;  /* 0x0000007f06067890 */ /* 0x008fc4000fffe0ff */
[----:B------:R-:W-:Y:S02]  /*13a0*/  USHF.R.S32.HI UR4, URZ, 0x1f, UR5 ;  /* 0x0000001fff047899 */ /* 0x000fe40008011405 */
[----:B------:R-:W-:Y:S02]  /*13b0*/  UIADD3 UR63, UPT, UPT, UR7, 0x7e, URZ ;  /* 0x0000007e073f7890 */ /* 0x000fe4000fffe0ff */
[----:B------:R-:W-:Y:S02]  /*13c0*/  ULEA.HI UR4, UR4, UR5, URZ, 0x6 ;  /* 0x0000000504047291 */ /* 0x000fe4000f8f30ff */
[----:B------:R-:W-:Y:S02]  /*13d0*/  UIADD3 UR5, UPT, UPT, UR7, -0x1, URZ ;  /* 0xffffffff07057890 */ /* 0x000fe4000fffe0ff */
[----:B------:R-:W-:Y:S02]  /*13e0*/  USHF.R.S32.HI UR61, URZ, 0x6, UR4 ;  /* 0x00000006ff3d7899 */ /* 0x000fe40008011404 */
[----:B------:R-:W-:-:S02]  /*13f0*/  UISETP.GE.U32.AND UP1, UPT, UR5, -0x7f, UPT ;  /* 0xffffff810500788c */ /* 0x000fc4000bf26070 */
[----:B------:R-:W-:Y:S02]  /*1400*/  UISETP.LT.U32.AND UP0, UPT, UR61, 0x6, UPT ;  /* 0x000000063d00788c */ /* 0x000fe4000bf01070 */
[----:B------:R-:W-:Y:S02]  /*1410*/  USHF.R.S32.HI UR4, URZ, 0x1f, UR6 ;  /* 0x0000001fff047899 */ /* 0x000fe40008011406 */
[----:B------:R-:W-:Y:S02]  /*1420*/  USEL UR60, UR61, 0x6, UP0 ;  /* 0x000000063d3c7887 */ /* 0x000fe40008000000 */
[----:B------:R-:W-:Y:S02]  /*1430*/  ULEA.HI UR4, UR4, UR6, URZ, 0x7 ;  /* 0x0000000604047291 */ /* 0x000fe4000f8f38ff */
[----:B------:R-:W-:Y:S02]  /*1440*/  UIADD3 UR48, UPT, UPT, UR60, -0x1, URZ ;  /* 0xffffffff3c307890 */ /* 0x000fe4000fffe0ff */
[----:B------:R-:W-:-:S02]  /*1450*/  @UP1 UIADD3 UR48, UPT, UPT, UR60, URZ, URZ ;  /* 0x000000ff3c301290 */ /* 0x000fc4000fffe0ff */
[----:B------:R-:W-:Y:S02]  /*1460*/  USHF.R.S32.HI UR57, URZ, 0x7, UR4 ;  /* 0x00000007ff397899 */ /* 0x000fe40008011404 */
[----:B------:R-:W-:Y:S02]  /*1470*/  UIADD3 UR62, UPT, UPT, UR61, -UR60, URZ ;  /* 0x8000003c3d3e7290 */ /* 0x000fe4000fffe0ff */
[----:B------:R-:W-:Y:S01]  /*1480*/  UIADD3 UR48, UPT, UPT, UR48, 0x1, URZ ;  /* 0x0000000130307890 */ /* 0x000fe2000fffe0ff */
[----:B------:R-:W-:Y:S01]  /*1490*/  UMOV UR36, 0x1 ;  /* 0x0000000100247882 */ /* 0x000fe20000000000 */
[----:B-1--4-:R-:W-:-:S10]  /*14a0*/  UMOV UR37, URZ ;  /* 0x000000ff00257c82 */ /* 0x012fd40008000000 */
.L_x_32:
[----:B------:R-:W-:Y:S01]  /*14b0*/  IMAD.U32 R4, RZ, RZ, UR57 ;  /* 0x00000039ff047e24 */ /* 0x000fe2000f8e00ff */
[----:B------:R-:W1:Y:S04]  /*14c0*/  LDCU UR56, c[0x0][0x5c4] ;  /* 0x0000b880ff3877ac */ /* 0x000e680008000800 */
[-C--:B------:R-:W-:Y:S01]  /*14d0*/  IABS R0, R4.reuse ;  /* 0x0000000400007213 */ /* 0x080fe20000000000 */
[----:B------:R-:W-:Y:S01]  /*14e0*/  UMOV UR38, 0x400 ;  /* 0x0000040000267882 */ /* 0x000fe20000000000 */
[----:B------:R-:W-:Y:S01]  /*14f0*/  IABS R4, R4 ;  /* 0x0000000400047213 */ /* 0x000fe20000000000 */
[----:B------:R-:W-:Y:S01]  /*1500*/  USHF.L.U32 UR42, UR24, 0x7, URZ ;  /* 0x00000007182a7899 */ /* 0x000fe200080006ff */
[----:B------:R-:W-:Y:S01]  /*1510*/  R2UR UR6, R0 ;  /* 0x00000000000672ca */ /* 0x000fe200000e0000 */
[----:B------:R-:W-:Y:S01]  /*1520*/  UMOV UR14, URZ ;  /* 0x000000ff000e7c82 */ /* 0x000fe20008000000 */
[----:B-1----:R-:W-:-:S11]  /*1530*/  IMAD.U32 R3, RZ, RZ, UR56 ;  /* 0x00000038ff037e24 */ /* 0x002fd6000f8e00ff */
[----:B------:R-:W1:Y:S08]  /*1540*/  I2F.RP R6, UR6 ;  /* 0x0000000600067d06 */ /* 0x000e700008209400 */
[----:B-1----:R-:W1:Y:S02]  /*1550*/  MUFU.RCP R5, R6 ;  /* 0x0000000600057308 */ /* 0x002e640000001000 */
[----:B-1----:R-:W-:-:S06]  /*1560*/  VIADD R5, R5, 0xffffffe ;  /* 0x0ffffffe05057836 */ /* 0x002fcc0000000000 */
[----:B------:R-:W1:Y:S02]  /*1570*/  F2I.FTZ.U32.TRUNC.NTZ R0, R5 ;  /* 0x0000000500007305 */ /* 0x000e64000021f000 */
[----:B-1----:R-:W-:Y:S02]  /*1580*/  R2UR UR5, R0 ;  /* 0x00000000000572ca */ /* 0x002fe400000e0000 */
[----:B------:R-:W-:Y:S01]  /*1590*/  IABS R0, R3 ;  /* 0x0000000300007213 */ /* 0x000fe20000000000 */
[----:B------:R-:W-:-:S03]  /*15a0*/  IMAD.U32 R3, RZ, RZ, UR20 ;  /* 0x00000014ff037e24 */ /* 0x000fc6000f8e00ff */
[----:B------:R-:W-:Y:S01]  /*15b0*/  R2UR UR8, R0 ;  /* 0x00000000000872ca */ /* 0x000fe200000e0000 */
[----:B------:R-:W-:Y:S01]  /*15c0*/  IMAD.MOV R0, RZ, RZ, -R4 ;  /* 0x000000ffff007224 */ /* 0x000fe200078e0a04 */
[----:B------:R-:W-:-:S04]  /*15d0*/  IABS R3, R3 ;  /* 0x0000000300037213 */ /* 0x000fc80000000000 */
[----:B------:R-:W-:Y:S01]  /*15e0*/  R2UR UR9, R3 ;  /* 0x00000000030972ca */ /* 0x000fe200000e0000 */
[----:B------:R-:W-:-:S04]  /*15f0*/  UIADD3 UR4, UPT, UPT, URZ, -UR5, URZ ;  /* 0x80000005ff047290 */ /* 0x000fc8000fffe0ff */
[----:B------:R-:W-:Y:S02]  /*1600*/  UIMAD UR7, UR4, UR6, URZ ;  /* 0x00000006040772a4 */ /* 0x000fe4000f8e02ff */
[----:B------:R-:W1:Y:S01]  /*1610*/  I2F.RP R3, UR8 ;  /* 0x0000000800037d06 */ /* 0x000e620008209400 */
[----:B------:R-:W-:Y:S02]  /*1620*/  UMOV UR4, URZ ;  /* 0x000000ff00047c82 */ /* 0x000fe40008000000 */
[----:B------:R-:W-:Y:S02]  /*1630*/  UIMAD.WIDE.U32 UR4, UR5, UR7, UR4 ;  /* 0x00000007050472a5 */ /* 0x000fe4000f8e0004 */
[----:B------:R-:W-:-:S05]  /*1640*/  R2UR UR7, R0 ;  /* 0x00000000000772ca */ /* 0x000fca00000e0000 */
[----:B------:R-:W-:Y:S02]  /*1650*/  UMOV UR4, UR5 ;  /* 0x0000000500047c82 */ /* 0x000fe40008000000 */
[----:B------:R-:W-:Y:S01]  /*1660*/  UIMAD.WIDE.U32 UR4, UR4, UR9, URZ ;  /* 0x00000009040472a5 */ /* 0x000fe2000f8e00ff */
[----:B-1----:R-:W1:Y:S06]  /*1670*/  MUFU.RCP R0, R3 ;  /* 0x0000000300007308 */ /* 0x002e6c0000001000 */
[----:B------:R-:W-:Y:S02]  /*1680*/  UMOV UR4, UR5 ;  /* 0x0000000500047c82 */ /* 0x000fe40008000000 */
[----:B------:R-:W-:Y:S01]  /*1690*/  UIMAD UR5, UR4, UR7, UR9 ;  /* 0x00000007040572a4 */ /* 0x000fe2000f8e0209 */
[----:B------:R-:W2:Y:S03]  /*16a0*/  S2UR UR7, SR_CgaCtaId ;  /* 0x00000000000779c3 */ /* 0x000ea60000008800 */
[----:B------:R-:W-:Y:S01]  /*16b0*/  UISETP.GT.U32.AND UP0, UPT, UR6, UR5, UPT ;  /* 0x000000050600728c */ /* 0x000fe2000bf04070 */
[----:B-1----:R-:W-:-:S02]  /*16c0*/  VIADD R0, R0, 0xffffffe ;  /* 0x0ffffffe00007836 */ /* 0x002fc40000000000 */
[----:B------:R-:W-:-:S08]  /*16d0*/  IMAD.U32 R3, RZ, RZ, UR36 ;  /* 0x00000024ff037e24 */ /* 0x000fd0000f8e00ff */
[----:B------:R-:W-:Y:S01]  /*16e0*/  @!UP0 UIADD3 UR5, UPT, UPT, UR5, -UR6, URZ ;  /* 0x8000000605058290 */ /* 0x000fe2000fffe0ff */
[----:B------:R-:W1:Y:S01]  /*16f0*/  F2I.FTZ.U32.TRUNC.NTZ R0, R0 ;  /* 0x0000000000007305 */ /* 0x000e62000021f000 */
[----:B------:R-:W-:Y:S01]  /*1700*/  @!UP0 UIADD3 UR4, UPT, UPT, UR4, 0x1, URZ ;  /* 0x0000000104048890 */ /* 0x000fe2000fffe0ff */
[----:B------:R-:W-:Y:S01]  /*1710*/  SHF.L.U32 R3, R3, 0x1f, RZ ;  /* 0x0000001f03037819 */ /* 0x000fe200000006ff */
[----:B------:R-:W-:Y:S02]  /*1720*/  UISETP.GE.U32.AND UP1, UPT, UR5, UR6, UPT ;  /* 0x000000060500728c */ /* 0x000fe4000bf26070 */
[----:B------:R-:W-:Y:S02]  /*1730*/  ULOP3.LUT UR5, UR20, UR57, URZ, 0x3c, !UPT ;  /* 0x0000003914057292 */ /* 0x000fe4000f8e3cff */
[----:B--2---:R-:W-:Y:S02]  /*1740*/  ULEA UR38, UR7, UR38, 0x18 ;  /* 0x0000002607267291 */ /* 0x004fe4000f8ec0ff */
[----:B------:R-:W-:-:S02]  /*1750*/  UISETP.GE.AND UP0, UPT, UR5, URZ, UPT ;  /* 0x000000ff0500728c */ /* 0x000fc4000bf06270 */
[----:B------:R-:W-:-:S03]  /*1760*/  ULEA UR7, UR37, UR38, 0x3 ;  /* 0x0000002625077291 */ /* 0x000fc6000f8e18ff */
[----:B------:R-:W-:Y:S01]  /*1770*/  @UP1 UIADD3 UR4, UPT, UPT, UR4, 0x1, URZ ;  /* 0x0000000104041890 */ /* 0x000fe2000fffe0ff */
[----:B-1----:R-:W-:Y:S01]  /*1780*/  R2UR UR5, R0 ;  /* 0x00000000000572ca */ /* 0x002fe200000e0000 */
[----:B------:R-:W-:-:S05]  /*1790*/  UISETP.NE.AND UP1, UPT, UR57, URZ, UPT ;  /* 0x000000ff3900728c */ /* 0x000fca000bf25270 */
[----:B------:R-:W-:Y:S01]  /*17a0*/  UMOV UR6, UR4 ;  /* 0x0000000400067c82 */ /* 0x000fe20008000000 */
[----:B------:R1:W2:Y:S01]  /*17b0*/  SYNCS.PHASECHK.TRANS64.TRYWAIT P0, [UR7+0x30], R3 ;  /* 0x00003003ff0075a7 */ /* 0x0002a20008001107 */
[----:B------:R-:W-:-:S04]  /*17c0*/  @!UP0 UIADD3 UR6, UPT, UPT, -UR6, URZ, URZ ;  /* 0x000000ff06068290 */ /* 0x000fc8000fffe1ff */
[----:B------:R-:W-:Y:S02]  /*17d0*/  @!UP1 ULOP3.LUT UR6, URZ, UR57, URZ, 0x33, !UPT ;  /* 0x00000039ff069292 */ /* 0x000fe4000f8e33ff */
[----:B------:R-:W-:-:S04]  /*17e0*/  UIADD3 UR4, UPT, UPT, URZ, -UR5, URZ ;  /* 0x80000005ff047290 */ /* 0x000fc8000fffe0ff */
[----:B------:R-:W-:Y:S01]  /*17f0*/  IMAD.U32 R0, RZ, RZ, UR6 ;  /* 0x00000006ff007e24 */ /* 0x000fe2000f8e00ff */
[----:B------:R-:W-:-:S03]  /*1800*/  UIMAD UR7, UR4, UR8, URZ ;  /* 0x00000008040772a4 */ /* 0x000fc6000f8e02ff */
[----:B------:R-:W-:Y:S01]  /*1810*/  UMOV UR4, URZ ;  /* 0x000000ff00047c82 */ /* 0x000fe20008000000 */
[----:B------:R-:W-:Y:S01]  /*1820*/  IABS R0, R0 ;  /* 0x0000000000007213 */ /* 0x000fe20000000000 */
[----:B------:R-:W-:-:S03]  /*1830*/  UIMAD.WIDE.U32 UR4, UR5, UR7, UR4 ;  /* 0x00000007050472a5 */ /* 0x000fc6000f8e0004 */
[----:B------:R-:W-:-:S04]  /*1840*/  R2UR UR9, R0 ;  /* 0x00000000000972ca */ /* 0x000fc800000e0000 */
[----:B------:R-:W-:-:S09]  /*1850*/  UMOV UR4, UR5 ;  /* 0x0000000500047c82 */ /* 0x000fd20008000000 */
[----:B------:R-:W-:-:S07]  /*1860*/  UIMAD.WIDE.U32 UR4, UR4, UR9, URZ ;  /* 0x00000009040472a5 */ /* 0x000fce000f8e00ff */
[----:B------:R-:W-:Y:S02]  /*1870*/  UMOV UR4, UR5 ;  /* 0x0000000500047c82 */ /* 0x000fe40008000000 */
[----:B------:R-:W-:-:S04]  /*1880*/  UIADD3 UR5, UPT, UPT, -UR4, URZ, URZ ;  /* 0x000000ff04057290 */ /* 0x000fc8000fffe1ff */
[----:B------:R-:W-:-:S04]  /*1890*/  UIMAD UR5, UR8, UR5, UR9 ;  /* 0x00000005080572a4 */ /* 0x000fc8000f8e0209 */
[----:B------:R-:W-:-:S11]  /*18a0*/  UISETP.GT.U32.AND UP0, UPT, UR8, UR5, UPT ;  /* 0x000000050800728c */ /* 0x000fd6000bf04070 */
[----:B------:R-:W-:Y:S02]  /*18b0*/  @!UP0 UIADD3 UR5, UPT, UPT, UR5, -UR8, URZ ;  /* 0x8000000805058290 */ /* 0x000fe4000fffe0ff */
[----:B------:R-:W-:Y:S02]  /*18c0*/  @!UP0 UIADD3 UR4, UPT, UPT, UR4, 0x1, URZ ;  /* 0x0000000104048890 */ /* 0x000fe4000fffe0ff */
[----:B------:R-:W-:Y:S02]  /*18d0*/  UISETP.GE.U32.AND UP1, UPT, UR5, UR8, UPT ;  /* 0x000000080500728c */ /* 0x000fe4000bf26070 */
[----:B------:R-:W-:-:S04]  /*18e0*/  ULOP3.LUT UR5, UR6, UR56, URZ, 0x3c, !UPT ;  /* 0x0000003806057292 */ /* 0x000fc8000f8e3cff */
[----:B------:R-:W-:-:S05]  /*18f0*/  UISETP.GE.AND UP0, UPT, UR5, URZ, UPT ;  /* 0x000000ff0500728c */ /* 0x000fca000bf06270 */
[----:B------:R-:W-:Y:S02]  /*1900*/  @UP1 UIADD3 UR4, UPT, UPT, UR4, 0x1, URZ ;  /* 0x0000000104041890 */ /* 0x000fe4000fffe0ff */
[----:B------:R-:W-:-:S05]  /*1910*/  UISETP.NE.AND UP1, UPT, UR56, URZ, UPT ;  /* 0x000000ff3800728c */ /* 0x000fca000bf25270 */
[----:B------:R-:W-:Y:S01]  /*1920*/  UMOV UR49, UR4 ;  /* 0x0000000400317c82 */ /* 0x000fe20008000000 */
[----:B------:R-:W-:Y:S02]  /*1930*/  UIADD3 UR4, UPT, UPT, -UR6, URZ, URZ ;  /* 0x000000ff06047290 */ /* 0x000fe4000fffe1ff */
[----:B------:R-:W-:Y:S02]  /*1940*/  @!UP0 UIADD3 UR49, UPT, UPT, -UR49, URZ, URZ ;  /* 0x000000ff31318290 */ /* 0x000fe4000fffe1ff */
[----:B------:R-:W-:Y:S02]  /*1950*/  UISETP.GE.U32.AND UP0, UPT, UR63, 0x7f, UPT ;  /* 0x0000007f3f00788c */ /* 0x000fe4000bf06070 */
[----:B------:R-:W-:Y:S02]  /*1960*/  @!UP1 ULOP3.LUT UR49, URZ, UR56, URZ, 0x33, !UPT ;  /* 0x00000038ff319292 */ /* 0x000fe4000f8e33ff */
[----:B------:R-:W-:Y:S02]  /*1970*/  UIMAD UR4, UR57, UR4, UR20 ;  /* 0x00000004390472a4 */ /* 0x000fe4000f8e0214 */
[----:B------:R-:W-:-:S02]  /*1980*/  UIADD3 UR5, UPT, UPT, -UR49, URZ, URZ ;  /* 0x000000ff31057290 */ /* 0x000fc4000fffe1ff */
[----:B------:R-:W-:Y:S02]  /*1990*/  USHF.L.U32 UR18, UR4, 0x7, URZ ;  /* 0x0000000704127899 */ /* 0x000fe400080006ff */
[----:B------:R-:W-:Y:S01]  /*19a0*/  UIMAD UR56, UR56, UR5, UR6 ;  /* 0x00000005383872a4 */ /* 0x000fe2000f8e0206 */
[----:B-12---:R-:W-:Y:S11]  /*19b0*/  BRA.U !UP0, `(.L_x_17) ;  /* 0x0000000508487547 */ /* 0x006ff6000b800000 */
[----:B------:R-:W1:Y:S01]  /*19c0*/  LDCU.64 UR34, c[0x0][0x5b0] ;  /* 0x0000b600ff2277ac */ /* 0x000e620008000a00 */
[----:B------:R-:W1:Y:S01]  /*19d0*/  LDCU.64 UR32, c[0x0][0x5d8] ;  /* 0x0000bb00ff2077ac */ /* 0x000e620008000a00 */
[----:B------:R-:W2:Y:S01]  /*19e0*/  LDCU UR25, c[0x0][0x598] ;  /* 0x0000b300ff1977ac */ /* 0x000ea20008000800 */
[----:B------:R-:W3:Y:S01]  /*19f0*/  LDCU UR24, c[0x0][0x58c] ;  /* 0x0000b180ff1877ac */ /* 0x000ee20008000800 */
[----:B------:R-:W4:Y:S01]  /*1a00*/  LDCU UR27, c[0x0][0x59c] ;  /* 0x0000b380ff1b77ac */ /* 0x000f220008000800 */
[----:B------:R-:W2:Y:S01]  /*1a10*/  LDCU UR26, c[0x0][0x5a0] ;  /* 0x0000b400ff1a77ac */ /* 0x000ea20008000800 */
[----:B------:R-:W2:Y:S01]  /*1a20*/  LDCU.64 UR22, c[0x0][0x590] ;  /* 0x0000b200ff1677ac */ /* 0x000ea20008000a00 */
[----:B------:R-:W2:Y:S01]  /*1a30*/  LDCU.64 UR6, c[0x0][0x5b8] ;  /* 0x0000b700ff0677ac */ /* 0x000ea20008000a00 */
[----:B------:R-:W2:Y:S01]  /*1a40*/  LDCU.64 UR4, c[0x0][0x5d0] ;  /* 0x0000ba00ff0477ac */ /* 0x000ea20008000a00 */
[----:B-1----:R-:W-:Y:S02]  /*1a50*/  UIMAD UR34, UR56, UR34, UR32 ;  /* 0x00000022382272a4 */ /* 0x002fe4000f8e0220 */
[----:B------:R-:W-:-:S02]  /*1a60*/  UIMAD UR33, UR49, UR35, UR33 ;  /* 0x00000023312172a4 */ /* 0x000fc4000f8e0221 */
[----:B------:R-:W-:Y:S02]  /*1a70*/  UIADD3 UR46, UPT, UPT, UR42, 0x40, URZ ;  /* 0x000000402a2e7890 */ /* 0x000fe4000fffe0ff */
[----:B------:R-:W-:Y:S01]  /*1a80*/  UIADD3 UR10, UPT, UPT, UR18, 0x40, URZ ;  /* 0x00000040120a7890 */ /* 0x000fe2000fffe0ff */
[----:B------:R-:W-:Y:S01]  /*1a90*/  UMOV UR15, URZ ;  /* 0x000000ff000f7c82 */ /* 0x000fe20008000000 */
[----:B--234-:R-:W-:-:S10]  /*1aa0*/  UMOV UR11, UR37 ;  /* 0x00000025000b7c82 */ /* 0x01cfd40008000000 */
.L_x_22:
[----:B------:R-:W-:Y:S01]  /*1ab0*/  @!P3 MOV R3, 0x8000 ;  /* 0x000080000003b802 */ /* 0x000fe20000000f00 */
[----:B------:R-:W-:Y:S01]  /*1ac0*/  ULEA UR41, UR11, UR38, 0x3 ;  /* 0x000000260b297291 */ /* 0x000fe2000f8e18ff */
[----:B--2---:R-:W-:Y:S11]  /*1ad0*/  @P0 BRA `(.L_x_18) ;  /* 0x0000000000100947 */ /* 0x004ff60003800000 */
[----:B------:R-:W-:Y:S04]  /*1ae0*/  MOV R0, UR36 ;  /* 0x0000002400007c02 */ /* 0x000fe80008000f00 */
[----:B------:R-:W-:Y:S04]  /*1af0*/  SHF.L.U32 R5, R0, 0x1f, RZ ;  /* 0x0000001f00057819 */ /* 0x000fe800000006ff */
[----:B------:R-:W1:Y:S02]  /*1b00*/  SYNCS.PHASECHK.TRANS64.TRYWAIT P0, [UR41+0x30], R5 ;  /* 0x00003005ff0075a7 */ /* 0x000e640008001129 */
[----:B-1----:R-:W-:Y:S05]  /*1b10*/  @!P0 BRA `(.L_x_19) ;  /* 0x0000008000f08947 */ /* 0x002fea0003800000 */
.L_x_18:
[----:B------:R2:W-:Y:S01]  /*1b20*/  @!P3 SYNCS.ARRIVE.TRANS64 RZ, [UR41], R3 ;  /* 0x00000003ffffb9a7 */ /* 0x0005e20008000029 */
[----:B------:R-:W-:Y:S04]  /*1b30*/  BSSY.RECONVERGENT B0, `(.L_x_20) ;  /* 0x0000003000007945 */ /* 0x000fe80003800200 */
[----:B------:R-:W-:Y:S05]  /*1b40*/  @P2 BRA `(.L_x_21) ;  /* 0x0000000000042947 */ /* 0x000fea0003800000 */
[----:B------:R-:W-:Y:S05]  /*1b50*/  BPT.TRAP 0x1 ;  /* 0x000000040000795c */ /* 0x000fea0000300000 */
.L_x_21:
[----:B------:R-:W-:Y:S05]  /*1b60*/  BSYNC.RECONVERGENT B0 ;  /* 0x0000000000007941 */ /* 0x000fea0003800200 */
.L_x_20:
[----:B------:R-:W-:Y:S02]  /*1b70*/  UIADD3 UR8, UPT, UPT, UR11, 0x1, URZ ;  /* 0x000000010b087890 */ /* 0x000fe4000fffe0ff */
[----:B------:R-:W-:Y:S02]  /*1b80*/  USHF.L.U32 UR43, UR15, 0x6, URZ ;  /* 0x000000060f2b7899 */ /* 0x000fe400080006ff */
[----:B------:R-:W-:Y:S02]  /*1b90*/  UISETP.NE.AND UP0, UPT, UR8, 0x6, UPT ;  /* 0x000000060800788c */ /* 0x000fe4000bf05270 */
[----:B------:R-:W-:Y:S02]  /*1ba0*/  UISETP.NE.AND UP2, UPT, UR24, 0x1, UPT ;  /* 0x000000011800788c */ /* 0x000fe4000bf45270 */
[----:B------:R-:W-:Y:S02]  /*1bb0*/  USEL UR9, URZ, 0x1, UP0 ;  /* 0x00000001ff097887 */ /* 0x000fe40008000000 */
[----:B------:R-:W-:Y:S02]  /*1bc0*/  USEL UR37, UR8, URZ, UP0 ;  /* 0x000000ff08257287 */ /* 0x000fe40008000000 */
[----:B------:R-:W-:Y:S02]  /*1bd0*/  ULOP3.LUT UR36, UR36, UR9, URZ, 0x3c, !UPT ;  /* 0x0000000924247292 */ /* 0x000fe4000f8e3cff */
[----:B------:R-:W-:Y:S02]  /*1be0*/  ULEA UR8, UR37, UR38, 0x3 ;  /* 0x0000002625087291 */ /* 0x000fe4000f8e18ff */
[----:B------:R-:W-:Y:S02]  /*1bf0*/  UIADD3 UR28, UP1, UPT, UR52, 0x80, URZ ;  /* 0x00000080341c7890 */ /* 0x000fe4000ff3e0ff */
[----:B------:R-:W-:Y:S01]  /*1c00*/  ULEA UR14, UR11, UR38, 0xe ;  /* 0x000000260b0e7291 */ /* 0x000fe2000f8e70ff */
[----:B-1----:R-:W-:Y:S01]  /*1c10*/  MOV R0, UR36 ;  /* 0x0000002400007c02 */ /* 0x002fe20008000f00 */
[----:B------:R-:W-:Y:S02]  /*1c20*/  UIADD3.X UR29, UPT, UPT, URZ, UR53, URZ, UP1, !UPT ;  /* 0x00000035ff1d7290 */ /* 0x000fe40008ffe4ff */
[----:B------:R-:W-:Y:S01]  /*1c30*/  UIADD3 UR40, UPT, UPT, UR14, 0x8400, URZ ;  /* 0x000084000e287890 */ /* 0x000fe2000fffe0ff */
[----:B--2---:R-:W-:Y:S01]  /*1c40*/  SHF.L.U32 R3, R0, 0x1f, RZ ;  /* 0x0000001f00037819 */ /* 0x004fe200000006ff */
[----:B------:R-:W-:Y:S02]  /*1c50*/  UIADD3 UR44, UPT, UPT, UR14, 0xa400, URZ ;  /* 0x0000a4000e2c7890 */ /* 0x000fe4000fffe0ff */
[----:B------:R-:W-:Y:S01]  /*1c60*/  UIADD3 UR30, UP0, UPT, UR52, 0x180, URZ ;  /* 0x00000180341e7890 */ /* 0x000fe2000ff1e0ff */
[----:B------:R1:W2:Y:S01]  /*1c70*/  SYNCS.PHASECHK.TRANS64.TRYWAIT P0, [UR8+0x30], R3 ;  /* 0x00003003ff0075a7 */ /* 0x0002a20008001108 */
[----:B------:R-:W-:Y:S02]  /*1c80*/  UIMAD.WIDE.U32 UR8, UR43, UR22, URZ ;  /* 0x000000162b0872a5 */ /* 0x000fe4000f8e00ff */
[----:B------:R-:W-:Y:S02]  /*1c90*/  UPRMT UR32, UR34, 0x40, UR33 ;  /* 0x0000004022207896 */ /* 0x000fe40008000021 */
[----:B------:R-:W-:Y:S02]  /*1ca0*/  UIADD3.X UR31, UPT, UPT, URZ, UR53, URZ, UP0, !UPT ;  /* 0x00000035ff1f7290 */ /* 0x000fe400087fe4ff */
[----:B------:R-:W-:Y:S02]  /*1cb0*/  UIADD3 UR16, UPT, UPT, UR14, 0x20400, URZ ;  /* 0x000204000e107890 */ /* 0x000fe4000fffe0ff */
[----:B------:R-:W-:Y:S02]  /*1cc0*/  UPRMT UR32, UR32, 0x5410, URZ ;  /* 0x0000541020207896 */ /* 0x000fe400080000ff */
[----:B------:R-:W-:Y:S01]  /*1cd0*/  UIADD3 UR15, UPT, UPT, UR15, 0x1, URZ ;  /* 0x000000010f0f7890 */ /* 0x000fe2000fffe0ff */
[----:B------:R-:W-:Y:S01]  /*1ce0*/  UMOV UR50, 0x0 ;  /* 0x0000000000327882 */ /* 0x000fe20000000000 */
[----:B------:R-:W-:Y:S02]  /*1cf0*/  UMOV UR51, 0x10000000 ;  /* 0x1000000000337882 */ /* 0x000fe40000000000 */
[----:B------:R-:W-:Y:S01]  /*1d00*/  UISETP.NE.AND UP0, UPT, UR15, UR48, UPT ;  /* 0x000000300f00728c */ /* 0x000fe2000bf05270 */
[----:B------:R-:W-:Y:S01]  /*1d10*/  UTMALDG.2D [UR40], [UR28], desc[UR50] ;  /* 0x000032281c0075b4 */ /* 0x000fe20008009000 */
[----:B------:R-:W-:Y:S01]  /*1d20*/  UMOV UR45, UR41 ;  /* 0x00000029002d7c82 */ /* 0x000fe20008000000 */
[----:B------:R-:W-:Y:S01]  /*1d30*/  UMOV UR47, UR43 ;  /* 0x0000002b002f7c82 */ /* 0x000fe20008000000 */
[----:B------:R-:W-:Y:S01]  /*1d40*/  UMOV UR17, UR41 ;  /* 0x0000002900117c82 */ /* 0x000fe20008000000 */
[----:B------:R-:W-:Y:S01]  /*1d50*/  UMOV UR8, UR9 ;  /* 0x0000000900087c82 */ /* 0x000fe20008000000 */
[----:B------:R-:W-:Y:S01]  /*1d60*/  UMOV UR9, UR41 ;  /* 0x0000002900097c82 */ /* 0x000fe20008000000 */
[----:B------:R-:W-:Y:S01]  /*1d70*/  USHF.R.U32.HI UR8, URZ, UR23, UR8 ;  /* 0x00000017ff087299 */ /* 0x000fe20008011608 */
[----:B------:R-:W-:Y:S03]  /*1d80*/  UTMALDG.2D [UR44], [UR28], desc[UR50] ;  /* 0x0000322c1c0075b4 */ /* 0x000fe60008009000 */
[----:B------:R-:W-:Y:S02]  /*1d90*/  USEL UR8, UR43, UR8, !UP2 ;  /* 0x000000082b087287 */ /* 0x000fe4000d000000 */
[----:B------:R-:W-:Y:S02]  /*1da0*/  UISETP.NE.AND UP2, UPT, UR25, 0x1, UPT ;  /* 0x000000011900788c */ /* 0x000fe4000bf45270 */
[----:B------:R-:W-:Y:S07]  /*1db0*/  UIMAD.WIDE.U32 UR12, UR8, UR27, URZ ;  /* 0x0000001b080c72a5 */ /* 0x000fee000f8e00ff */
[----:B------:R-:W-:Y:S02]  /*1dc0*/  UMOV UR12, UR13 ;  /* 0x0000000d000c7c82 */ /* 0x000fe40008000000 */
[----:B------:R-:W-:Y:S02]  /*1dd0*/  USHF.R.U32.HI UR21, URZ, UR26, UR12 ;  /* 0x0000001aff157299 */ /* 0x000fe4000801160c */
[----:B------:R-:W-:Y:S02]  /*1de0*/  UIADD3 UR12, UPT, UPT, -UR8, URZ, URZ ;  /* 0x000000ff080c7290 */ /* 0x000fe4000fffe1ff */
[----:B------:R-:W-:Y:S02]  /*1df0*/  USEL UR21, UR8, UR21, !UP2 ;  /* 0x0000001508157287 */ /* 0x000fe4000d000000 */
[----:B------:R-:W-:Y:S02]  /*1e00*/  UIMAD UR12, UR24, UR12, UR43 ;  /* 0x0000000c180c72a4 */ /* 0x000fe4000f8e022b */
[----:B------:R-:W-:Y:S02]  /*1e10*/  UIADD3 UR11, UPT, UPT, -UR21, URZ, URZ ;  /* 0x000000ff150b7290 */ /* 0x000fe4000fffe1ff */
[----:B------:R-:W-:Y:S02]  /*1e20*/  UIMAD UR19, UR12, UR6, UR4 ;  /* 0x000000060c1372a4 */ /* 0x000fe4000f8e0204 */
[----:B------:R-:W-:Y:S01]  /*1e30*/  UIMAD UR8, UR25, UR11, UR8 ;  /* 0x0000000b190872a4 */ /* 0x000fe2000f8e0208 */
[----:B------:R-:W-:Y:S03]  /*1e40*/  UMOV UR13, UR21 ;  /* 0x00000015000d7c82 */ /* 0x000fe60008000000 */
[----:B------:R-:W-:Y:S02]  /*1e50*/  UIMAD UR20, UR8, UR7, UR5 ;  /* 0x00000007081472a4 */ /* 0x000fe4000f8e0205 */
[----:B------:R-:W-:Y:S01]  /*1e60*/  UIADD3 UR8, UPT, UPT, UR14, 0x22400, URZ ;  /* 0x000224000e087890 */ /* 0x000fe2000fffe0ff */
[----:B------:R-:W-:Y:S02]  /*1e70*/  UMOV UR11, UR19 ;  /* 0x00000013000b7c82 */ /* 0x000fe40008000000 */
[----:B------:R-:W-:Y:S02]  /*1e80*/  UMOV UR14, UR48 ;  /* 0x00000030000e7c82 */ /* 0x000fe40008000000 */
[----:B------:R-:W-:Y:S02]  /*1e90*/  UMOV UR12, UR20 ;  /* 0x00000014000c7c82 */ /* 0x000fe40008000000 */
[----:B------:R-:W-:Y:S02]  /*1ea0*/  UTMALDG.4D.IM2COL [UR16], [UR30], UR32 ;  /* 0x000000101e0073b4 */ /* 0x000fe40008058020 */
[----:B------:R3:W-:Y:S02]  /*1eb0*/  UTMALDG.4D.IM2COL [UR8], [UR30], UR32 ;  /* 0x000000081e0073b4 */ /* 0x0007e40008058020 */
[----:B---3--:R-:W-:Y:S01]  /*1ec0*/  UMOV UR11, UR37 ;  /* 0x00000025000b7c82 */ /* 0x008fe20008000000 */
[----:B-1----:R-:W-:Y:S05]  /*1ed0*/  BRA.U UP0, `(.L_x_22) ;  /* 0xfffffff900f47547 */ /* 0x002fea000b83ffff */
.L_x_17:
[----:B------:R-:W-:Y:S01]  /*1ee0*/  ULEA UR4, UR37, UR38, 0x3 ;  /* 0x0000002625047291 */ /* 0x000fe2000f8e18ff */
[----:B------:R-:W-:Y:S01]  /*1ef0*/  MOV R0, UR36 ;  /* 0x0000002400007c02 */ /* 0x000fe20008000f00 */
[----:B------:R-:W-:Y:S01]  /*1f00*/  @!P1 SYNCS.ARRIVE.TRANS64.A1T0 RZ, [UR38+0xa8], RZ ;  /* 0x0000a8ffffff99a7 */ /* 0x000fe20008100026 */
[----:B------:R-:W-:Y:S02]  /*1f10*/  UISETP.GT.AND UP0, UPT, UR61, UR60, UPT ;  /* 0x0000003c3d00728c */ /* 0x000fe4000bf04270 */
[----:B------:R-:W-:-:S04]  /*1f20*/  SHF.L.U32 R0, R0, 0x1f, RZ ;  /* 0x0000001f00007819 */ /* 0x000fc800000006ff */
[----:B--2---:R1:W2:Y:S03]  /*1f30*/  SYNCS.PHASECHK.TRANS64.TRYWAIT P0, [UR4+0x30], R0 ;  /* 0x00003000ff0075a7 */ /* 0x0042a60008001104 */
[----:B------:R-:W-:Y:S05]  /*1f40*/  BRA.U !UP0, `(.L_x_23) ;  /* 0x0000000508487547 */ /* 0x000fea000b800000 */
[----:B------:R-:W3:Y:S01]  /*1f50*/  LDCU.64 UR10, c[0x0][0x5b0] ;  /* 0x0000b600ff0a77ac */ /* 0x000ee20008000a00 */
[----:B------:R-:W3:Y:S01]  /*1f60*/  LDCU.64 UR8, c[0x0][0x5d8] ;  /* 0x0000bb00ff0877ac */ /* 0x000ee20008000a00 */
[----:B------:R-:W4:Y:S01]  /*1f70*/  LDCU UR24, c[0x0][0x598] ;  /* 0x0000b300ff1877ac */ /* 0x000f220008000800 */
[----:B------:R-:W1:Y:S01]  /*1f80*/  LDCU UR15, c[0x0][0x58c] ;  /* 0x0000b180ff0f77ac */ /* 0x000e620008000800 */
[----:B------:R-:W1:Y:S01]  /*1f90*/  LDCU UR26, c[0x0][0x59c] ;  /* 0x0000b380ff1a77ac */ /* 0x000e620008000800 */
[----:B------:R-:W1:Y:S01]  /*1fa0*/  LDCU UR25, c[0x0][0x5a0] ;  /* 0x0000b400ff1977ac */ /* 0x000e620008000800 */
[----:B---3--:R-:W-:Y:S01]  /*1fb0*/  UIMAD UR41, UR56, UR10, UR8 ;  /* 0x0000000a382972a4 */ /* 0x008fe2000f8e0208 */
[----:B------:R-:W3:Y:S01]  /*1fc0*/  LDCU.64 UR22, c[0x0][0x590] ;  /* 0x0000b200ff1677ac */ /* 0x000ee20008000a00 */
[----:B------:R-:W1:Y:S01]  /*1fd0*/  LDCU.64 UR6, c[0x0][0x5b8] ;  /* 0x0000b700ff0677ac */ /* 0x000e620008000a00 */
[----:B------:R-:W1:Y:S01]  /*1fe0*/  LDCU.64 UR4, c[0x0][0x5d0] ;  /* 0x0000ba00ff0477ac */ /* 0x000e620008000a00 */
[----:B------:R-:W-:-:S02]  /*1ff0*/  UIMAD UR40, UR49, UR11, UR9 ;  /* 0x0000000b312872a4 */ /* 0x000fc4000f8e0209 */
[----:B------:R-:W-:Y:S02]  /*2000*/  UIADD3 UR43, UPT, UPT, UR62, UR14, URZ ;  /* 0x0000000e3e2b7290 */ /* 0x000fe4000fffe0ff */
[----:B------:R-:W-:Y:S02]  /*2010*/  UIADD3 UR46, UPT, UPT, UR42, 0x40, URZ ;  /* 0x000000402a2e7890 */ /* 0x000fe4000fffe0ff */
[----:B------:R-:W-:Y:S01]  /*2020*/  UIADD3 UR10, UPT, UPT, UR18, 0x40, URZ ;  /* 0x00000040120a7890 */ /* 0x000fe2000fffe0ff */
[----:B----4-:R-:W-:-:S11]  /*2030*/  UMOV UR8, UR37 ;  /* 0x0000002500087c82 */ /* 0x010fd60008000000 */
.L_x_28:
[----:B------:R-:W-:Y:S01]  /*2040*/  @!P3 MOV R3, 0x8000 ;  /* 0x000080000003b802 */ /* 0x000fe20000000f00 */
[----:B------:R-:W-:Y:S01]  /*2050*/  ULEA UR29, UR8, UR38, 0x3 ;  /* 0x00000026081d7291 */ /* 0x000fe2000f8e18ff */
[----:B-12---:R-:W-:Y:S11]  /*2060*/  @P0 BRA `(.L_x_24) ;  /* 0x0000000000100947 */ /* 0x006ff60003800000 */
[----:B-1----:R-:W-:Y:S04]  /*2070*/  MOV R0, UR36 ;  /* 0x0000002400007c02 */ /* 0x002fe80008000f00 */
[----:B------:R-:W-:Y:S04]  /*2080*/  SHF.L.U32 R5, R0, 0x1f, RZ ;  /* 0x0000001f00057819 */ /* 0x000fe800000006ff */
[----:B------:R-:W1:Y:S02]  /*2090*/  SYNCS.PHASECHK.TRANS64.TRYWAIT P0, [UR29+0x30], R5 ;  /* 0x00003005ff0075a7 */ /* 0x000e64000800111d */
[----:B-1----:R-:W-:Y:S05]  /*20a0*/  @!P0 BRA `(.L_x_25) ;  /* 0x0000007c00a48947 */ /* 0x002fea0003800000 */
.L_x_24:
[----:B------:R2:W-:Y:S01]  /*20b0*/  @!P3 SYNCS.ARRIVE.TRANS64 RZ, [UR29], R3 ;  /* 0x00000003ffffb9a7 */ /* 0x0005e2000800001d */
[----:B------:R-:W-:Y:S04]  /*20c0*/  BSSY.RECONVERGENT B0, `(.L_x_26) ;  /* 0x0000003000007945 */ /* 0x000fe80003800200 */
[----:B------:R-:W-:Y:S05]  /*20d0*/  @P2 BRA `(.L_x_27) ;  /* 0x0000000000042947 */ /* 0x000fea0003800000 */
[----:B-1-3--:R-:W-:Y:S05]  /*20e0*/  BPT.TRAP 0x1 ;  /* 0x000000040000795c */ /* 0x00afea0000300000 */
.L_x_27:
[----:B-1-3--:R-:W-:Y:S05]  /*20f0*/  BSYNC.RECONVERGENT B0 ;  /* 0x0000000000007941 */ /* 0x00afea0003800200 */
.L_x_26:
[----:B------:R-:W-:Y:S02]  /*2100*/  UIADD3 UR9, UPT, UPT, UR8, 0x1, URZ ;  /* 0x0000000108097890 */ /* 0x000fe4000fffe0ff */
[----:B------:R-:W-:Y:S02]  /*2110*/  USHF.L.U32 UR31, UR14, 0x6, URZ ;  /* 0x000000060e1f7899 */ /* 0x000fe400080006ff */
[----:B------:R-:W-:Y:S02]  /*2120*/  UISETP.NE.AND UP0, UPT, UR9, 0x6, UPT ;  /* 0x000000060900788c */ /* 0x000fe4000bf05270 */
[----:B------:R-:W-:Y:S02]  /*2130*/  ULEA UR19, UR8, UR38, 0xe ;  /* 0x0000002608137291 */ /* 0x000fe4000f8e70ff */
[----:B------:R-:W-:Y:S02]  /*2140*/  USEL UR11, URZ, 0x1, UP0 ;  /* 0x00000001ff0b7887 */ /* 0x000fe40008000000 */
[----:B------:R-:W-:Y:S02]  /*2150*/  USEL UR37, UR9, URZ, UP0 ;  /* 0x000000ff09257287 */ /* 0x000fe40008000000 */
[----:B------:R-:W-:Y:S02]  /*2160*/  ULOP3.LUT UR36, UR36, UR11, URZ, 0x3c, !UPT ;  /* 0x0000000b24247292 */ /* 0x000fe4000f8e3cff */
[----:B------:R-:W-:Y:S02]  /*2170*/  ULEA UR9, UR37, UR38, 0x3 ;  /* 0x0000002625097291 */ /* 0x000fe4000f8e18ff */
[----:B------:R-:W-:Y:S02]  /*2180*/  UISETP.NE.AND UP2, UPT, UR15, 0x1, UPT ;  /* 0x000000010f00788c */ /* 0x000fe4000bf45270 */
[----:B------:R-:W-:Y:S01]  /*2190*/  UIADD3 UR32, UP1, UPT, UR52, 0x80, URZ ;  /* 0x0000008034207890 */ /* 0x000fe2000ff3e0ff */
[----:B------:R-:W-:Y:S01]  /*21a0*/  MOV R0, UR36 ;  /* 0x0000002400007c02 */ /* 0x000fe20008000f00 */
[----:B------:R-:W-:Y:S02]  /*21b0*/  UISETP.NE.AND UP3, UPT, UR24, 0x1, UPT ;  /* 0x000000011800788c */ /* 0x000fe4000bf65270 */
[----:B------:R-:W-:Y:S01]  /*21c0*/  UIADD3.X UR33, UPT, UPT, URZ, UR53, URZ, UP1, !UPT ;  /* 0x00000035ff217290 */ /* 0x000fe20008ffe4ff */
[----:B--2---:R-:W-:Y:S01]  /*21d0*/  SHF.L.U32 R3, R0, 0x1f, RZ ;  /* 0x0000001f00037819 */ /* 0x004fe200000006ff */
[----:B------:R-:W-:Y:S02]  /*21e0*/  UIADD3 UR28, UPT, UPT, UR19, 0x8400, URZ ;  /* 0x00008400131c7890 */ /* 0x000fe4000fffe0ff */
[----:B------:R-:W-:Y:S01]  /*21f0*/  UIADD3 UR44, UPT, UPT, UR19, 0xa400, URZ ;  /* 0x0000a400132c7890 */ /* 0x000fe2000fffe0ff */
[----:B------:R4:W1:Y:S01]  /*2200*/  SYNCS.PHASECHK.TRANS64.TRYWAIT P0, [UR9+0x30], R3 ;  /* 0x00003003ff0075a7 */ /* 0x0008620008001109 */
[----:B------:R-:W-:Y:S02]  /*2210*/  UIMAD.WIDE.U32 UR8, UR31, UR22, URZ ;  /* 0x000000161f0872a5 */ /* 0x000fe4000f8e00ff */
[----:B------:R-:W-:Y:S02]  /*2220*/  UIADD3 UR34, UP0, UPT, UR52, 0x180, URZ ;  /* 0x0000018034227890 */ /* 0x000fe4000ff1e0ff */
[----:B------:R-:W-:Y:S02]  /*2230*/  UPRMT UR27, UR41, 0x40, UR40 ;  /* 0x00000040291b7896 */ /* 0x000fe40008000028 */
[----:B------:R-:W-:Y:S02]  /*2240*/  UIADD3 UR16, UPT, UPT, UR19, 0x20400, URZ ;  /* 0x0002040013107890 */ /* 0x000fe4000fffe0ff */
[----:B------:R-:W-:Y:S02]  /*2250*/  UIADD3.X UR35, UPT, UPT, URZ, UR53, URZ, UP0, !UPT ;  /* 0x00000035ff237290 */ /* 0x000fe400087fe4ff */
[----:B------:R-:W-:Y:S02]  /*2260*/  UPRMT UR27, UR27, 0x5410, URZ ;  /* 0x000054101b1b7896 */ /* 0x000fe400080000ff */
[----:B------:R-:W-:Y:S01]  /*2270*/  UIADD3 UR14, UPT, UPT, UR14, 0x1, URZ ;  /* 0x000000010e0e7890 */ /* 0x000fe2000fffe0ff */
[----:B------:R-:W-:Y:S01]  /*2280*/  UMOV UR50, 0x0 ;  /* 0x0000000000327882 */ /* 0x000fe20000000000 */
[----:B------:R-:W-:Y:S02]  /*2290*/  UMOV UR51, 0x10000000 ;  /* 0x1000000000337882 */ /* 0x000fe40000000000 */
[----:B------:R-:W-:Y:S01]  /*22a0*/  UISETP.NE.AND UP0, UPT, UR14, UR43, UPT ;  /* 0x0000002b0e00728c */ /* 0x000fe2000bf05270 */
[----:B------:R-:W-:Y:S01]  /*22b0*/  UMOV UR30, UR42 ;  /* 0x0000002a001e7c82 */ /* 0x000fe20008000000 */
[----:B------:R-:W-:Y:S01]  /*22c0*/  UMOV UR45, UR29 ;  /* 0x0000001d002d7c82 */ /* 0x000fe20008000000 */
[----:B------:R-:W-:Y:S01]  /*22d0*/  UTMALDG.2D [UR28], [UR32], desc[UR50] ;  /* 0x0000321c200075b4 */ /* 0x000fe20008009000 */
[----:B------:R-:W-:Y:S01]  /*22e0*/  UMOV UR47, UR31 ;  /* 0x0000001f002f7c82 */ /* 0x000fe20008000000 */
[----:B------:R-:W-:Y:S01]  /*22f0*/  UMOV UR17, UR29 ;  /* 0x0000001d00117c82 */ /* 0x000fe20008000000 */
[----:B------:R-:W-:Y:S01]  /*2300*/  UMOV UR8, UR9 ;  /* 0x0000000900087c82 */ /* 0x000fe20008000000 */
[----:B------:R-:W-:Y:S01]  /*2310*/  UMOV UR9, UR29 ;  /* 0x0000001d00097c82 */ /* 0x000fe20008000000 */
[----:B------:R-:W-:Y:S01]  /*2320*/  USHF.R.U32.HI UR11, URZ, UR23, UR8 ;  /* 0x00000017ff0b7299 */ /* 0x000fe20008011608 */
[----:B------:R-:W-:Y:S03]  /*2330*/  UTMALDG.2D [UR44], [UR32], desc[UR50] ;  /* 0x0000322c200075b4 */ /* 0x000fe60008009000 */
[----:B------:R-:W-:Y:S04]  /*2340*/  USEL UR11, UR31, UR11, !UP2 ;  /* 0x0000000b1f0b7287 */ /* 0x000fe8000d000000 */
[----:B------:R-:W-:Y:S07]  /*2350*/  UIMAD.WIDE.U32 UR12, UR11, UR26, URZ ;  /* 0x0000001a0b0c72a5 */ /* 0x000fee000f8e00ff */
[----:B------:R-:W-:Y:S01]  /*2360*/  UMOV UR8, UR13 ;  /* 0x0000000d00087c82 */ /* 0x000fe20008000000 */
[----:B------:R-:W-:Y:S02]  /*2370*/  UIADD3 UR13, UPT, UPT, -UR11, URZ, URZ ;  /* 0x000000ff0b0d7290 */ /* 0x000fe4000fffe1ff */
[----:B------:R-:W-:Y:S02]  /*2380*/  USHF.R.U32.HI UR12, URZ, UR25, UR8 ;  /* 0x00000019ff0c7299 */ /* 0x000fe40008011608 */
[----:B------:R-:W-:Y:S02]  /*2390*/  UIMAD UR13, UR15, UR13, UR31 ;  /* 0x0000000d0f0d72a4 */ /* 0x000fe4000f8e021f */
[----:B------:R-:W-:Y:S02]  /*23a0*/  USEL UR21, UR11, UR12, !UP3 ;  /* 0x0000000c0b157287 */ /* 0x000fe4000d800000 */
[----:B------:R-:W-:Y:S02]  /*23b0*/  UIADD3 UR8, UPT, UPT, UR19, 0x22400, URZ ;  /* 0x0002240013087890 */ /* 0x000fe4000fffe0ff */
[----:B------:R-:W-:Y:S02]  /*23c0*/  UIADD3 UR12, UPT, UPT, -UR21, URZ, URZ ;  /* 0x000000ff150c7290 */ /* 0x000fe4000fffe1ff */
[----:B------:R-:W-:Y:S02]  /*23d0*/  UIMAD UR19, UR13, UR6, UR4 ;  /* 0x000000060d1372a4 */ /* 0x000fe4000f8e0204 */
[----:B------:R-:W-:Y:S01]  /*23e0*/  UIMAD UR11, UR24, UR12, UR11 ;  /* 0x0000000c180b72a4 */ /* 0x000fe2000f8e020b */
[----:B------:R-:W-:Y:S03]  /*23f0*/  UMOV UR13, UR21 ;  /* 0x00000015000d7c82 */ /* 0x000fe60008000000 */
[----:B------:R-:W-:Y:S03]  /*2400*/  UIMAD UR20, UR11, UR7, UR5 ;  /* 0x000000070b1472a4 */ /* 0x000fe6000f8e0205 */
[----:B------:R-:W-:Y:S04]  /*2410*/  UMOV UR11, UR19 ;  /* 0x00000013000b7c82 */ /* 0x000fe80008000000 */
[----:B------:R-:W-:Y:S02]  /*2420*/  UMOV UR12, UR20 ;  /* 0x00000014000c7c82 */ /* 0x000fe40008000000 */
[----:B------:R-:W-:Y:S01]  /*2430*/  UTMALDG.4D.IM2COL [UR16], [UR34], UR27 ;  /* 0x00000010220073b4 */ /* 0x000fe2000805801b */
[----:B------:R2:W-:Y:S02]  /*2440*/  UTMALDG.4D.IM2COL [UR8], [UR34], UR27 ;  /* 0x00000008220073b4 */ /* 0x0005e4000805801b */
[----:B--2---:R-:W-:Y:S01]  /*2450*/  UMOV UR8, UR37 ;  /* 0x0000002500087c82 */ /* 0x004fe20008000000 */
[----:B----4-:R-:W-:Y:S05]  /*2460*/  BRA.U UP0, `(.L_x_28) ;  /* 0xfffffff900f47547 */ /* 0x010fea000b83ffff */
.L_x_23:
[----:B------:R-:W-:Y:S01]  /*2470*/  SHF.L.U32 R3, R2, 0x1f, RZ ;  /* 0x0000001f02037819 */ /* 0x000fe200000006ff */
[----:B------:R-:W-:-:S03]  /*2480*/  NOP ;  /* 0x0000000000007918 */ /* 0x000fc60000000000 */
[----:B-12---:R-:W1:Y:S02]  /*2490*/  SYNCS.PHASECHK.TRANS64.TRYWAIT P0, [UR38+0xb0], R3 ;  /* 0x0000b003ff0075a7 */ /* 0x006e640008001126 */
[----:B-1----:R-:W-:Y:S05]  /*24a0*/  @!P0 BRA `(.L_x_29) ;  /* 0x0000007800bc8947 */ /* 0x002fea0003800000 */
.L_x_128:
[----:B------:R-:W2:Y:S01]  /*24b0*/  LDS.128 R4, [UR38+0xf0] ;  /* 0x0000f026ff047984 */ /* 0x000ea20008000c00 */
[----:B------:R-:W-:Y:S02]  /*24c0*/  UIADD3 UR4, UPT, UPT, UR38, 0xb8, URZ ;  /* 0x000000b826047890 */ /* 0x000fe4000fffe0ff */
[----:B------:R-:W-:Y:S01]  /*24d0*/  UISETP.GE.AND UP0, UPT, UR39, 0x1, UPT ;  /* 0x000000012700788c */ /* 0x000fe2000bf06270 */
[----:B------:R-:W-:Y:S01]  /*24e0*/  @!PT LDS RZ, [RZ] ;  /* 0x00000000fffff984 */ /* 0x000fe20000000800 */
[----:B------:R-:W-:Y:S01]  /*24f0*/  @!PT LDS RZ, [RZ] ;  /* 0x00000000fffff984 */ /* 0x000fe20000000800 */
[----:B------:R-:W-:Y:S01]  /*2500*/  @!PT LDS RZ, [RZ] ;  /* 0x00000000fffff984 */ /* 0x000fe20000000800 */
[----:B------:R-:W-:Y:S01]  /*2510*/  @!PT LDS RZ, [RZ] ;  /* 0x00000000fffff984 */ /* 0x000fe20000000800 */
[----:B------:R3:W-:Y:S06]  /*2520*/  MEMBAR.ALL.CTA ;  /* 0x0000000000007992 */ /* 0x0007ec0000008000 */
[----:B---3--:R-:W3:Y:S01]  /*2530*/  FENCE.VIEW.ASYNC.S ;  /* 0x00000000000073c6 */ /* 0x008ee20000000000 */
[----:B------:R-:W-:-:S09]  /*2540*/  UPRMT UR4, URZ, 0x654, UR4 ;  /* 0x00000654ff047896 */ /* 0x000fd20008000004 */
[----:B---3--:R-:W-:Y:S01]  /*2550*/  SYNCS.ARRIVE.TRANS64.RED.A1T0 RZ, [UR4], RZ ;  /* 0x000000ffffff79a7 */ /* 0x008fe20008100404 */
[----:B--2---:R-:W-:-:S13]  /*2560*/  LOP3.LUT P0, RZ, R6, 0x1, RZ, 0xc0, !PT ;  /* 0x0000000106ff7812 */ /* 0x004fda000780c0ff */
[----:B------:R-:W-:Y:S01]  /*2570*/  VOTEU.ANY UP1, P0 ;  /* 0x0000000000ff7886 */ /* 0x000fe20000020100 */
[----:B------:R-:W-:-:S13]  /*2580*/  PLOP3.LUT P0, PT, PT, PT, UP1, 0x80, 0x8 ;  /* 0x000000000008781c */ /* 0x000fda0003f0f018 */
[----:B-1----:R-:W-:Y:S02]  /*2590*/  @P0 MOV R0, R4 ;  /* 0x0000000400000202 */ /* 0x002fe40000000f00 */
[----:B------:R-:W-:Y:S02]  /*25a0*/  @P0 LOP3.LUT R4, R5, 0xffff, RZ, 0xc0, !PT ;  /* 0x0000ffff05040812 */ /* 0x000fe400078ec0ff */
[----:B------:R-:W-:Y:S02]  /*25b0*/  @P0 R2UR UR6, R0 ;  /* 0x00000000000602ca */ /* 0x000fe400000e0000 */
[----:B------:R-:W-:-:S11]  /*25c0*/  @P0 R2UR UR5, R4 ;  /* 0x00000000040502ca */ /* 0x000fd600000e0000 */
[----:B------:R-:W-:Y:S02]  /*25d0*/  @UP1 UMOV UR55, UR6 ;  /* 0x0000000600371c82 */ /* 0x000fe40008000000 */
[----:B------:R-:W-:Y:S01]  /*25e0*/  @UP1 UMOV UR54, UR5 ;  /* 0x0000000500361c82 */ /* 0x000fe20008000000 */
[----:B------:R-:W-:Y:S05]  /*25f0*/  BRA.U !UP0, `(.L_x_30) ;  /* 0x0000000108d47547 */ /* 0x000fea000b800000 */
[----:B------:R-:W1:Y:S01]  /*2600*/  LDCU.128 UR16, c[0x0][0xb10] ;  /* 0x00016200ff1077ac */ /* 0x000e620008000c00 */
[----:B------:R-:W2:Y:S01]  /*2610*/  LDCU UR20, c[0x0][0xb20] ;  /* 0x00016400ff1477ac */ /* 0x000ea20008000800 */
[----:B------:R-:W3:Y:S01]  /*2620*/  LDCU UR13, c[0x0][0xb0c] ;  /* 0x00016180ff0d77ac */ /* 0x000ee20008000800 */
[----:B------:R-:W4:Y:S01]  /*2630*/  LDCU.64 UR14, c[0x0][0xb28] ;  /* 0x00016500ff0e77ac */ /* 0x000f220008000a00 */
[----:B------:R-:W-:Y:S02]  /*2640*/  UISETP.NE.AND UP3, UPT, UR39, 0x1, UPT ;  /* 0x000000012700788c */ /* 0x000fe4000bf65270 */
[----:B-1----:R-:W-:Y:S02]  /*2650*/  UIMAD.WIDE.U32 UR4, UR58, UR19, URZ ;  /* 0x000000133a0472a5 */ /* 0x002fe4000f8e00ff */
[----:B------:R-:W-:Y:S02]  /*2660*/  UIMAD.WIDE.U32 UR6, UR59, UR16, URZ ;  /* 0x000000103b0672a5 */ /* 0x000fe4000f8e00ff */
[----:B------:R-:W-:-:S02]  /*2670*/  UISETP.NE.AND UP0, UPT, UR18, 0x1, UPT ;  /* 0x000000011200788c */ /* 0x000fc4000bf05270 */
[----:B------:R-:W-:Y:S01]  /*2680*/  UIMAD.WIDE.U32 UR10, UR54, UR19, URZ ;  /* 0x00000013360a72a5 */ /* 0x000fe2000f8e00ff */
[----:B------:R-:W-:Y:S01]  /*2690*/  UMOV UR4, UR5 ;  /* 0x0000000500047c82 */ /* 0x000fe20008000000 */
[----:B---3--:R-:W-:Y:S02]  /*26a0*/  UISETP.NE.AND UP2, UPT, UR13, 0x1, UPT ;  /* 0x000000010d00788c */ /* 0x008fe4000bf45270 */
[----:B--2---:R-:W-:Y:S02]  /*26b0*/  USHF.R.U32.HI UR5, URZ, UR20, UR4 ;  /* 0x00000014ff057299 */ /* 0x004fe40008011604 */
[----:B------:R-:W-:Y:S01]  /*26c0*/  UIMAD.WIDE.U32 UR8, UR55, UR16, URZ ;  /* 0x00000010370872a5 */ /* 0x000fe2000f8e00ff */
[----:B------:R-:W-:Y:S01]  /*26d0*/  UMOV UR4, UR7 ;  /* 0x0000000700047c82 */ /* 0x000fe20008000000 */
[----:B------:R-:W-:Y:S02]  /*26e0*/  USEL UR5, UR58, UR5, !UP0 ;  /* 0x000000053a057287 */ /* 0x000fe4000c000000 */
[----:B------:R-:W-:-:S02]  /*26f0*/  USHF.R.U32.HI UR4, URZ, UR17, UR4 ;  /* 0x00000011ff047299 */ /* 0x000fc40008011604 */
[----:B----4-:R-:W-:Y:S02]  /*2700*/  UIMAD.WIDE.U32 UR6, UR5, UR14, URZ ;  /* 0x0000000e050672a5 */ /* 0x010fe4000f8e00ff */
[----:B------:R-:W-:Y:S01]  /*2710*/  USEL UR12, UR59, UR4, !UP2 ;  /* 0x000000043b0c7287 */ /* 0x000fe2000d000000 */
[----:B------:R-:W-:Y:S02]  /*2720*/  UMOV UR8, UR9 ;  /* 0x0000000900087c82 */ /* 0x000fe40008000000 */
[----:B------:R-:W-:Y:S01]  /*2730*/  UMOV UR4, UR11 ;  /* 0x0000000b00047c82 */ /* 0x000fe20008000000 */
[----:B------:R-:W-:Y:S01]  /*2740*/  UIMAD.WIDE.U32 UR10, UR12, UR14, URZ ;  /* 0x0000000e0c0a72a5 */ /* 0x000fe2000f8e00ff */
[----:B------:R-:W-:Y:S01]  /*2750*/  UMOV UR6, UR7 ;  /* 0x0000000700067c82 */ /* 0x000fe20008000000 */
[----:B------:R-:W-:Y:S02]  /*2760*/  USHF.R.U32.HI UR4, URZ, UR20, UR4 ;  /* 0x00000014ff047299 */ /* 0x000fe40008011604 */
[----:B------:R-:W-:-:S02]  /*2770*/  @UP3 USHF.R.U32.HI UR5, URZ, UR15, UR6 ;  /* 0x0000000fff053299 */ /* 0x000fc40008011606 */
[----:B------:R-:W-:Y:S01]  /*2780*/  USHF.R.U32.HI UR17, URZ, UR17, UR8 ;  /* 0x00000011ff117299 */ /* 0x000fe20008011608 */
[----:B------:R-:W-:Y:S01]  /*2790*/  UMOV UR6, UR11 ;  /* 0x0000000b00067c82 */ /* 0x000fe20008000000 */
[----:B------:R-:W-:Y:S02]  /*27a0*/  USEL UR4, UR54, UR4, !UP0 ;  /* 0x0000000436047287 */ /* 0x000fe4000c000000 */
[----:B------:R-:W-:Y:S02]  /*27b0*/  @UP3 USHF.R.U32.HI UR12, URZ, UR15, UR6 ;  /* 0x0000000fff0c3299 */ /* 0x000fe40008011606 */
[----:B------:R-:W-:Y:S02]  /*27c0*/  UIMAD UR6, UR39, UR5, URZ ;  /* 0x00000005270672a4 */ /* 0x000fe4000f8e02ff */
[----:B------:R-:W-:Y:S02]  /*27d0*/  USEL UR5, UR55, UR17, !UP2 ;  /* 0x0000001137057287 */ /* 0x000fe4000d000000 */
[----:B------:R-:W-:-:S02]  /*27e0*/  UIMAD UR8, UR39, UR12, URZ ;  /* 0x0000000c270872a4 */ /* 0x000fc4000f8e02ff */
[----:B------:R-:W-:Y:S02]  /*27f0*/  UISETP.GE.AND UP0, UPT, UR4, UR6, UPT ;  /* 0x000000060400728c */ /* 0x000fe4000bf06270 */
[----:B------:R-:W-:Y:S02]  /*2800*/  UIMAD.WIDE.U32 UR6, UR4, UR14, URZ ;  /* 0x0000000e040672a5 */ /* 0x000fe4000f8e00ff */
[----:B------:R-:W-:Y:S02]  /*2810*/  UISETP.GE.OR UP0, UPT, UR5, UR8, UP0 ;  /* 0x000000080500728c */ /* 0x000fe40008706670 */
[----:B------:R-:W-:Y:S02]  /*2820*/  UIMAD.WIDE.U32 UR8, UR5, UR14, URZ ;  /* 0x0000000e050872a5 */ /* 0x000fe4000f8e00ff */
[----:B------:R-:W-:Y:S01]  /*2830*/  UIADD3 UR10, UPT, UPT, -UR4, URZ, URZ ;  /* 0x000000ff040a7290 */ /* 0x000fe2000fffe1ff */
[----:B------:R-:W-:Y:S02]  /*2840*/  UMOV UR6, UR7 ;  /* 0x0000000700067c82 */ /* 0x000fe40008000000 */
[----:B------:R-:W-:-:S02]  /*2850*/  USHF.R.U32.HI UR6, URZ, UR15, UR6 ;  /* 0x0000000fff067299 */ /* 0x000fc40008011606 */
[----:B------:R-:W-:Y:S02]  /*2860*/  UIMAD UR10, UR18, UR10, UR54 ;  /* 0x0000000a120a72a4 */ /* 0x000fe4000f8e0236 */
[----:B------:R-:W-:Y:S01]  /*2870*/  USEL UR6, UR4, UR6, !UP3 ;  /* 0x0000000604067287 */ /* 0x000fe2000d800000 */
[----:B------:R-:W-:Y:S01]  /*2880*/  @!UP0 UMOV UR7, UR9 ;  /* 0x0000000900078c82 */ /* 0x000fe20008000000 */
[----:B------:R-:W-:Y:S02]  /*2890*/  UIADD3 UR9, UPT, UPT, -UR5, URZ, URZ ;  /* 0x000000ff05097290 */ /* 0x000fe4000fffe1ff */
[----:B------:R-:W-:Y:S02]  /*28a0*/  @!UP0 USHF.R.U32.HI UR7, URZ, UR15, UR7 ;  /* 0x0000000fff078299 */ /* 0x000fe40008011607 */
[----:B------:R-:W-:Y:S02]  /*28b0*/  UIADD3 UR8, UPT, UPT, -UR6, URZ, URZ ;  /* 0x000000ff06087290 */ /* 0x000fe4000fffe1ff */
[----:B------:R-:W-:-:S02]  /*28c0*/  @!UP0 USEL UR7, UR5, UR7, !UP3 ;  /* 0x0000000705078287 */ /* 0x000fc4000d800000 */
[----:B------:R-:W-:Y:S02]  /*28d0*/  UIMAD UR8, UR39, UR8, UR4 ;  /* 0x00000008270872a4 */ /* 0x000fe4000f8e0204 */
[----:B------:R-:W-:Y:S02]  /*28e0*/  @!UP0 UIADD3 UR6, UPT, UPT, UR6, -UR7, URZ ;  /* 0x8000000706068290 */ /* 0x000fe4000fffe0ff */
[----:B------:R-:W-:Y:S02]  /*28f0*/  @!UP0 UIMAD UR7, UR8, UR12, UR7 ;  /* 0x0000000c080782a4 */ /* 0x000fe4000f8e0207 */
[----:B------:R-:W-:Y:S02]  /*2900*/  @!UP0 UIMAD UR4, UR39, UR6, UR5 ;  /* 0x00000006270482a4 */ /* 0x000fe4000f8e0205 */
[----:B------:R-:W-:Y:S02]  /*2910*/  UIMAD UR6, UR13, UR9, UR55 ;  /* 0x000000090d0672a4 */ /* 0x000fe4000f8e0237 */
[----:B------:R-:W-:Y:S01]  /*2920*/  UIMAD UR54, UR4, UR18, UR10 ;  /* 0x00000012043672a4 */ /* 0x000fe2000f8e020a */
[----:B------:R-:W-:-:S02]  /*2930*/  @!UP0 UMOV UR5, UR7 ;  /* 0x0000000700058c82 */ /* 0x000fc40008000000 */
[----:B------:R-:W-:-:S12]  /*2940*/  UIMAD UR55, UR5, UR13, UR6 ;  /* 0x0000000d053772a4 */ /* 0x000fd8000f8e0206 */
.L_x_30:
        /* <DEDUP_REMOVED lines=20> */
.L_x_31:
[----:B------:R-:W-:Y:S02]  /*2a90*/  R2UR UR5, R82 ;  /* 0x00000000520572ca */ /* 0x000fe400000e0000 */
[----:B------:R-:W-:Y:S02]  /*2aa0*/  R2UR UR4, R81 ;  /* 0x00000000510472ca */ /* 0x000fe400000e0000 */
[----:B------:R-:W-:Y:S02]  /*2ab0*/  PLOP3.LUT P1, PT, PT, PT, PT, 0x80, 0x8 ;  /* 0x000000000008781c */ /* 0x000fe40003f2f070 */
[----:B------:R-:W-:-:S07]  /*2ac0*/  LOP3.LUT R2, R2, 0x1, RZ, 0x3c, !PT ;  /* 0x0000000102027812 */ /* 0x000fce00078e3cff */
[----:B------:R-:W-:Y:S02]  /*2ad0*/  UIADD3 UR24, UPT, UPT, UR55, UR5, URZ ;  /* 0x0000000537187290 */ /* 0x000fe4000fffe0ff */
[----:B------:R-:W-:Y:S01]  /*2ae0*/  UIADD3 UR20, UPT, UPT, UR54, UR4, URZ ;  /* 0x0000000436147290 */ /* 0x000fe2000fffe0ff */
[----:B------:R-:W-:Y:S11]  /*2af0*/  BRA.U UP1, `(.L_x_32) ;  /* 0xffffffe9016c7547 */ /* 0x000ff6000b83ffff */
[----:B------:R-:W-:Y:S01]  /*2b00*/  UIADD3 UR38, UPT, UPT, UR38, 0x30, URZ ;  /* 0x0000003026267890 */ /* 0x000fe2000fffe0ff */
[----:B------:R-:W-:-:S03]  /*2b10*/  MOV R3, UR36 ;  /* 0x0000002400037c02 */ /* 0x000fc60008000f00 */
[----:B------:R-:W-:Y:S01]  /*2b20*/  ULEA UR4, UR37, UR38, 0x3 ;  /* 0x0000002625047291 */ /* 0x000fe2000f8e18ff */
[----:B------:R-:W-:-:S08]  /*2b30*/  SHF.L.U32 R3, R3, 0x1f, RZ ;  /* 0x0000001f03037819 */ /* 0x000fd000000006ff */
[----:B------:R-:W1:Y:S02]  /*2b40*/  SYNCS.PHASECHK.TRANS64.TRYWAIT P0, [UR4], R3 ;  /* 0x00000003ff0075a7 */ /* 0x000e640008001104 */
[----:B-1----:R-:W-:Y:S05]  /*2b50*/  @!P0 BRA `(.L_x_33) ;  /* 0x0000007400288947 */ /* 0x002fea0003800000 */
.L_x_130:
[----:B------:R-:W-:-:S04]  /*2b60*/  UIADD3 UR4, UPT, UPT, UR37, 0x1, URZ ;  /* 0x0000000125047890 */ /* 0x000fc8000fffe0ff */
[----:B------:R-:W-:-:S04]  /*2b70*/  UISETP.NE.AND UP0, UPT, UR4, 0x6, UPT ;  /* 0x000000060400788c */ /* 0x000fc8000bf05270 */
[----:B------:R-:W-:Y:S02]  /*2b80*/  USEL UR5, URZ, 0x1, UP0 ;  /* 0x00000001ff057887 */ /* 0x000fe40008000000 */
[----:B------:R-:W-:Y:S02]  /*2b90*/  USEL UR4, UR4, URZ, UP0 ;  /* 0x000000ff04047287 */ /* 0x000fe40008000000 */
[----:B------:R-:W-:Y:S02]  /*2ba0*/  ULOP3.LUT UR6, UR36, UR5, URZ, 0x3c, !UPT ;  /* 0x0000000524067292 */ /* 0x000fe4000f8e3cff */
[----:B------:R-:W-:-:S04]  /*2bb0*/  ULEA UR5, UR4, UR38, 0x3 ;  /* 0x0000002604057291 */ /* 0x000fc8000f8e18ff */
[----:B-1----:R-:W-:-:S04]  /*2bc0*/  MOV R3, UR6 ;  /* 0x0000000600037c02 */ /* 0x002fc80008000f00 */
[----:B------:R-:W-:-:S04]  /*2bd0*/  SHF.L.U32 R3, R3, 0x1f, RZ ;  /* 0x0000001f03037819 */ /* 0x000fc800000006ff */
[----:B------:R-:W1:Y:S02]  /*2be0*/  SYNCS.PHASECHK.TRANS64.TRYWAIT P0, [UR5], R3 ;  /* 0x00000003ff0075a7 */ /* 0x000e640008001105 */
[----:B-1----:R-:W-:Y:S05]  /*2bf0*/  @!P0 BRA `(.L_x_34) ;  /* 0x0000007400188947 */ /* 0x002fea0003800000 */
.L_x_132:
        /* <DEDUP_REMOVED lines=10> */
.L_x_134:
        /* <DEDUP_REMOVED lines=10> */
.L_x_136:
        /* <DEDUP_REMOVED lines=10> */
.L_x_138:
[----:B------:R-:W-:-:S04]  /*2de0*/  UIADD3 UR4, UPT, UPT, UR4, 0x1, URZ ;  /* 0x0000000104047890 */ /* 0x000fc8000fffe0ff */
[----:B------:R-:W-:-:S04]  /*2df0*/  UISETP.NE.AND UP0, UPT, UR4, 0x6, UPT ;  /* 0x000000060400788c */ /* 0x000fc8000bf05270 */
[----:B------:R-:W-:Y:S02]  /*2e00*/  USEL UR5, URZ, 0x1, UP0 ;  /* 0x00000001ff057887 */ /* 0x000fe40008000000 */
[----:B------:R-:W-:Y:S02]  /*2e10*/  USEL UR4, UR4, URZ, UP0 ;  /* 0x000000ff04047287 */ /* 0x000fe40008000000 */
[----:B------:R-:W-:Y:S02]  /*2e20*/  ULOP3.LUT UR5, UR6, UR5, URZ, 0x3c, !UPT ;  /* 0x0000000506057292 */ /* 0x000fe4000f8e3cff */
[----:B------:R-:W-:-:S04]  /*2e30*/  ULEA UR4, UR4, UR38, 0x3 ;  /* 0x0000002604047291 */ /* 0x000fc8000f8e18ff */
[----:B------:R-:W-:Y:S02]  /*2e40*/  IMAD.U32 R2, RZ, RZ, UR5 ;  /* 0x00000005ff027e24 */ /* 0x000fe4000f8e00ff */
[----:B-1----:R-:W-:-:S03]  /*2e50*/  MOV R0, UR4 ;  /* 0x0000000400007c02 */ /* 0x002fc60008000f00 */
[----:B------:R-:W-:-:S07]  /*2e60*/  SHF.L.U32 R3, R2, 0x1f, RZ ;  /* 0x0000001f02037819 */ /* 0x000fce00000006ff */
.L_x_38:
[----:B-1----:R1:W2:Y:S02]  /*2e70*/  SYNCS.PHASECHK.TRANS64.TRYWAIT P0, [R0+URZ], R3 ;  /* 0x00000003000075a7 */ /* 0x0022a400080011ff */
[----:B--2---:R-:W-:Y:S05]  /*2e80*/  @!P0 NANOSLEEP.SYNCS 0x989680 ;  /* 0x009896800000895d */ /* 0x004fea0003900000 */
[----:B------:R-:W2:Y:S02]  /*2e90*/  @!P0 SYNCS.PHASECHK.TRANS64 P0, [R0+URZ], R3 ;  /* 0x00000003000085a7 */ /* 0x000ea400080010ff */
[----:B--2---:R-:W-:Y:S05]  /*2ea0*/  @P0 EXIT ;  /* 0x000000000000094d */ /* 0x004fea0003800000 */
[----:B------:R-:W-:Y:S05]  /*2eb0*/  BRA `(.L_x_38) ;  /* 0xfffffffc00ec7947 */ /* 0x000fea000383ffff */
.L_x_16:
[----:B------:R-:W2:Y:S02]  /*2ec0*/  S2UR UR4, SR_CgaCtaId ;  /* 0x00000000000479c3 */ /* 0x000ea40000008800 */
[----:B--2---:R-:W-:-:S04]  /*2ed0*/  UISETP.NE.AND UP0, UPT, UR4, URZ, UPT ;  /* 0x000000ff0400728c */ /* 0x004fc8000bf05270 */
[----:B------:R-:W-:-:S09]  /*2ee0*/  UISETP.NE.OR UP0, UPT, UR18, 0x1, UP0 ;  /* 0x000000011200788c */ /* 0x000fd20008705670 */
[----:B------:R-:W-:Y:S05]  /*2ef0*/  BRA.U UP0, `(.L_x_39) ;  /* 0x0000000100b47547 */ /* 0x000fea000b800000 */
[----:B------:R-:W2:Y:S01]  /*2f00*/  S2UR UR5, SR_CgaCtaId ;  /* 0x00000000000579c3 */ /* 0x000ea20000008800 */
[----:B------:R-:W-:Y:S01]  /*2f10*/  UMOV UR4, 0x400 ;  /* 0x0000040000047882 */ /* 0x000fe20000000000 */
[----:B------:R-:W-:Y:S01]  /*2f20*/  HFMA2 R3, -RZ, RZ, 0, 5.9604644775390625e-08 ;  /* 0x00000001ff037431 */ /* 0x000fe200000001ff */
[----:B------:R-:W-:Y:S01]  /*2f30*/  ISETP.NE.AND P0, PT, R0, RZ, PT ;  /* 0x000000ff0000720c */ /* 0x000fe20003f05270 */
[----:B------:R-:W-:Y:S01]  /*2f40*/  IMAD.MOV.U32 R8, RZ, RZ, RZ ;  /* 0x000000ffff087224 */ /* 0x000fe200078e00ff */
[----:B--2---:R-:W-:-:S04]  /*2f50*/  ULEA UR4, UR5, UR4, 0x18 ;  /* 0x0000000405047291 */ /* 0x004fc8000f8ec0ff */
[----:B------:R-:W-:Y:S02]  /*2f60*/  UIADD3 UR5, UPT, UPT, UR4, 0xb8, URZ ;  /* 0x000000b804057890 */ /* 0x000fe4000fffe0ff */
[----:B------:R-:W-:Y:S02]  /*2f70*/  UIADD3 UR8, UPT, UPT, UR4, 0xb0, URZ ;  /* 0x000000b004087890 */ /* 0x000fe4000fffe0ff */
[----:B------:R-:W-:-:S12]  /*2f80*/  UPRMT UR5, URZ, 0x654, UR5 ;  /* 0x00000654ff057896 */ /* 0x000fd80008000005 */
.L_x_42:
[----:B------:R-:W-:Y:S01]  /*2f90*/  SHF.L.U32 R7, R3, 0x1f, RZ ;  /* 0x0000001f03077819 */ /* 0x000fe200000006ff */
[----:B------:R-:W-:Y:S02]  /*2fa0*/  IMAD.U32 R9, RZ, RZ, UR8 ;  /* 0x00000008ff097e24 */ /* 0x000fe4000f8e00ff */
[----:B------:R-:W-:Y:S01]  /*2fb0*/  @!P0 IMAD.MOV.U32 R5, RZ, RZ, 0x10 ;  /* 0x00000010ff058424 */ /* 0x000fe200078e00ff */
[----:B------:R-:W2:Y:S02]  /*2fc0*/  SYNCS.PHASECHK.TRANS64.TRYWAIT P1, [UR4+0xb8], R7 ;  /* 0x0000b807ff0075a7 */ /* 0x000ea40008021104 */
[----:B------:R-:W-:-:S04]  /*2fd0*/  PRMT R9, R0, 0x654, R9 ;  /* 0x0000065400097816 */ /* 0x000fc80000000009 */
[----:B------:R-:W-:Y:S01]  /*2fe0*/  SEL R2, R9, R2, !P0 ;  /* 0x0000000209027207 */ /* 0x000fe20004000000 */
[----:B--2---:R-:W-:Y:S06]  /*2ff0*/  @!P1 BRA `(.L_x_40) ;  /* 0x0000007000789947 */ /* 0x004fec0003800000 */
.L_x_140:
[----:B------:R-:W-:Y:S01]  /*3000*/  UIADD3 UR6, UPT, UPT, UR4, 0xf0, URZ ;  /* 0x000000f004067890 */ /* 0x000fe2000fffe0ff */
[----:B------:R3:W-:Y:S01]  /*3010*/  @!P0 SYNCS.ARRIVE.TRANS64.RED RZ, [R2+URZ], R5 ;  /* 0x0000000502ff89a7 */ /* 0x0007e200080004ff */
[----:B------:R-:W-:Y:S01]  /*3020*/  UIADD3 UR7, UPT, UPT, UR4, 0xb0, URZ ;  /* 0x000000b004077890 */ /* 0x000fe2000fffe0ff */
[----:B------:R-:W-:-:S08]  /*3030*/  LOP3.LUT R3, R3, 0x1, RZ, 0x3c, !PT ;  /* 0x0000000103037812 */ /* 0x000fd000078e3cff */
[----:B------:R-:W-:Y:S06]  /*3040*/  UGETNEXTWORKID.BROADCAST [UR6], [UR7] ;  /* 0x00000000060073ca */ /* 0x000fec0008000100 */
[----:B---3--:R-:W-:-:S04]  /*3050*/  SHF.L.U32 R5, R8, 0x1f, RZ ;  /* 0x0000001f08057819 */ /* 0x008fc800000006ff */
[----:B------:R-:W3:Y:S02]  /*3060*/  SYNCS.PHASECHK.TRANS64.TRYWAIT P1, [UR4+0xb0], R5 ;  /* 0x0000b005ff0075a7 */ /* 0x000ee40008021104 */
[----:B---3--:R-:W-:Y:S05]  /*3070*/  @!P1 BRA `(.L_x_41) ;  /* 0x0000007000709947 */ /* 0x008fea0003800000 */
.L_x_142:
[----:B--2---:R-:W2:Y:S01]  /*3080*/  LDS.128 R4, [UR4+0xf0] ;  /* 0x0000f004ff047984 */ /* 0x004ea20008000c00 */
[----:B------:R-:W-:Y:S01]  /*3090*/  LOP3.LUT R8, R8, 0x1, RZ, 0x3c, !PT ;  /* 0x0000000108087812 */ /* 0x000fe200078e3cff */
[----:B------:R-:W-:Y:S01]  /*30a0*/  @!PT LDS RZ, [RZ] ;  /* 0x00000000fffff984 */ /* 0x000fe20000000800 */
[----:B------:R-:W-:Y:S01]  /*30b0*/  @!PT LDS RZ, [RZ] ;  /* 0x00000000fffff984 */ /* 0x000fe20000000800 */
[----:B------:R-:W-:Y:S01]  /*30c0*/  @!PT LDS RZ, [RZ] ;  /* 0x00000000fffff984 */ /* 0x000fe20000000800 */
[----:B------:R-:W-:Y:S01]  /*30d0*/  @!PT LDS RZ, [RZ] ;  /* 0x00000000fffff984 */ /* 0x000fe20000000800 */
[----:B------:R3:W-:Y:S06]  /*30e0*/  MEMBAR.ALL.CTA ;  /* 0x0000000000007992 */ /* 0x0007ec0000008000 */
[----:B---3--:R-:W3:Y:S02]  /*30f0*/  FENCE.VIEW.ASYNC.S ;  /* 0x00000000000073c6 */ /* 0x008ee40000000000 */
[----:B---3--:R-:W-:Y:S01]  /*3100*/  SYNCS.ARRIVE.TRANS64.RED.A1T0 RZ, [UR5], RZ ;  /* 0x000000ffffff79a7 */ /* 0x008fe20008100405 */
[----:B--2---:R-:W-:-:S13]  /*3110*/  LOP3.LUT P1, RZ, R6, 0x1, RZ, 0xc0, !PT ;  /* 0x0000000106ff7812 */ /* 0x004fda000782c0ff */
[----:B------:R-:W-:Y:S05]  /*3120*/  @P1 BRA `(.L_x_42) ;  /* 0xfffffffc00981947 */ /* 0x000fea000383ffff */
[----:B------:R-:W-:-:S04]  /*3130*/  SHF.L.U32 R0, R3, 0x1f, RZ ;  /* 0x0000001f03007819 */ /* 0x000fc800000006ff */
[----:B------:R-:W2:Y:S02]  /*3140*/  SYNCS.PHASECHK.TRANS64 P0, [UR4+0xb8], R0 ;  /* 0x0000b800ff0075a7 */ /* 0x000ea40008001004 */
[----:B-12---:R-:W-:Y:S05]  /*3150*/  @P0 EXIT ;  /* 0x000000000000094d */ /* 0x006fea0003800000 */
[----:B------:R-:W-:-:S07]  /*3160*/  MOV R0, UR4 ;  /* 0x0000000400007c02 */ /* 0x000fce0008000f00 */
.L_x_43:
[----:B-1----:R-:W-:-:S04]  /*3170*/  SHF.L.U32 R5, R3, 0x1f, RZ ;  /* 0x0000001f03057819 */ /* 0x002fc800000006ff */
[----:B------:R1:W2:Y:S03]  /*3180*/  SYNCS.PHASECHK.TRANS64.TRYWAIT P0, [R0+URZ+0xb8], R5 ;  /* 0x0000b805000075a7 */ /* 0x0002a600080011ff */
[----:B--2---:R-:W-:Y:S05]  /*3190*/  @!P0 NANOSLEEP.SYNCS 0x989680 ;  /* 0x009896800000895d */ /* 0x004fea0003900000 */
[----:B------:R-:W2:Y:S02]  /*31a0*/  @!P0 SYNCS.PHASECHK.TRANS64 P0, [R0+URZ+0xb8], R5 ;  /* 0x0000b805000085a7 */ /* 0x000ea400080010ff */
[----:B--2---:R-:W-:Y:S05]  /*31b0*/  @P0 EXIT ;  /* 0x000000000000094d */ /* 0x004fea0003800000 */
[----:B------:R-:W-:Y:S05]  /*31c0*/  BRA `(.L_x_43) ;  /* 0xfffffffc00e87947 */ /* 0x000fea000383ffff */
.L_x_39:
[----:B------:R-:W-:-:S09]  /*31d0*/  UISETP.NE.AND UP0, UPT, UR18, URZ, UPT ;  /* 0x000000ff1200728c */ /* 0x000fd2000bf05270 */
[----:B------:R-:W-:Y:S05]  /*31e0*/  BRA.U UP0, `(.L_x_44) ;  /* 0x0000000d00847547 */ /* 0x000fea000b800000 */
[----:B------:R-:W2:Y:S01]  /*31f0*/  S2UR UR7, SR_CgaCtaId ;  /* 0x00000000000779c3 */ /* 0x000ea20000008800 */
[----:B------:R-:W-:Y:S01]  /*3200*/  UMOV UR4, 0x40 ;  /* 0x0000004000047882 */ /* 0x000fe20000000000 */
[----:B------:R-:W-:Y:S01]  /*3210*/  NOP ;  /* 0x0000000000007918 */ /* 0x000fe20000000000 */
[----:B------:R-:W-:Y:S01]  /*3220*/  UMOV UR6, 0x400 ;  /* 0x0000040000067882 */ /* 0x000fe20000000000 */
[----:B--2---:R-:W-:Y:S02]  /*3230*/  ULEA UR5, UR7, UR4, 0x18 ;  /* 0x0000000407057291 */ /* 0x004fe4000f8ec0ff */
[----:B------:R-:W-:-:S07]  /*3240*/  ULEA UR6, UR7, UR6, 0x18 ;  /* 0x0000000607067291 */ /* 0x000fce000f8ec0ff */
[----:B------:R-:W2:Y:S02]  /*3250*/  LDS.U8 R0, [UR5+0x1c] ;  /* 0x00001c05ff007984 */ /* 0x000ea40008000000 */
[----:B--2---:R-:W-:-:S13]  /*3260*/  ISETP.NE.AND P0, PT, R0, RZ, PT ;  /* 0x000000ff0000720c */ /* 0x004fda0003f05270 */
[----:B------:R-:W-:Y:S05]  /*3270*/  @P0 BRA `(.L_x_45) ;  /* 0x0000000000580947 */ /* 0x000fea0003800000 */
[----:B------:R-:W-:-:S13]  /*3280*/  ELECT P0, URZ, PT ;  /* 0x0000000000ff782f */ /* 0x000fda0003800000 */
[----:B------:R-:W-:Y:S05]  /*3290*/  @!P0 BRA `(.L_x_46) ;  /* 0x0000000000608947 */ /* 0x000fea0003800000 */
[----:B------:R-:W-:Y:S01]  /*32a0*/  UMOV UR4, 0x10 ;  /* 0x0000001000047882 */ /* 0x000fe20000000000 */
[----:B------:R-:W-:Y:S01]  /*32b0*/  HFMA2 R0, -RZ, RZ, 0, 5.9604644775390625e-08 ;  /* 0x00000001ff007431 */ /* 0x000fe200000001ff */
[----:B------:R-:W-:-:S03]  /*32c0*/  MOV R2, 0xffff ;  /* 0x0000ffff00027802 */ /* 0x000fc60000000f00 */
[----:B------:R-:W-:Y:S04]  /*32d0*/  DEPBAR.LE SB2, 0x36 ;  /* 0x0000ad800000791a */ /* 0x000fe80000000000 */
[----:B------:R-:W2:Y:S02]  /*32e0*/  UTCATOMSWS.FIND_AND_SET.ALIGN UP0, UR4, UR4 ;  /* 0x00000004000475e3 */ /* 0x000ea40008000800 */
[----:B--2---:R-:W-:Y:S01]  /*32f0*/  MOV R3, UR4 ;  /* 0x0000000400037c02 */ /* 0x004fe20008000f00 */
[----:B------:R-:W-:Y:S06]  /*3300*/  BRA.U UP0, `(.L_x_47) ;  /* 0x0000000100187547 */ /* 0x000fec000b800000 */
.L_x_48:
[----:B------:R-:W-:Y:S05]  /*3310*/  NANOSLEEP 0x64 ;  /* 0x000000640000795d */ /* 0x000fea0003800000 */
[----:B------:R-:W-:-:S05]  /*3320*/  UMOV UR4, 0x10 ;  /* 0x0000001000047882 */ /* 0x000fca0000000000 */
[----:B------:R-:W-:Y:S04]  /*3330*/  DEPBAR.LE SB2, 0x36 ;  /* 0x0000ad800000791a */ /* 0x000fe80000000000 */
[----:B------:R-:W2:Y:S02]  /*3340*/  UTCATOMSWS.FIND_AND_SET.ALIGN UP0, UR4, UR4 ;  /* 0x00000004000475e3 */ /* 0x000ea40008000800 */
[----:B--2---:R-:W-:Y:S01]  /*3350*/  MOV R3, UR4 ;  /* 0x0000000400037c02 */ /* 0x004fe20008000f00 */
[----:B------:R-:W-:Y:S05]  /*3360*/  BRA.U !UP0, `(.L_x_48) ;  /* 0xfffffffd08e87547 */ /* 0x000fea000b83ffff */
.L_x_47:
[-C--:B------:R-:W-:Y:S02]  /*3370*/  SHF.L.U32 R2, R2, R3.reuse, RZ ;  /* 0x0000000302027219 */ /* 0x080fe400000006ff */
[----:B------:R-:W-:Y:S01]  /*3380*/  SHF.L.U32 R0, R0, R3, RZ ;  /* 0x0000000300007219 */ /* 0x000fe200000006ff */
[----:B------:R-:W-:Y:S02]  /*3390*/  IMAD.SHL.U32 R3, R3, 0x20, RZ ;  /* 0x0000002003037824 */ /* 0x000fe400078e00ff */
[----:B------:R2:W-:Y:S04]  /*33a0*/  ATOMS.OR RZ, [UR5+0x14], R2 ;  /* 0x00001402ffff798c */ /* 0x0005e8000b000005 */
[----:B------:R2:W-:Y:S04]  /*33b0*/  ATOMS.OR RZ, [UR5+0x18], R0 ;  /* 0x00001800ffff798c */ /* 0x0005e8000b000005 */
[----:B------:R2:W-:Y:S01]  /*33c0*/  STS [UR6+0x100], R3 ;  /* 0x00010003ff007988 */ /* 0x0005e20008000806 */
[----:B------:R-:W-:Y:S05]  /*33d0*/  BRA `(.L_x_46) ;  /* 0x0000000000107947 */ /* 0x000fea0003800000 */
.L_x_45:
[----:B------:R-:W-:Y:S02]  /*33e0*/  MOV R0, 0xffffffff ;  /* 0xffffffff00007802 */ /* 0x000fe40000000f00 */
[----:B------:R-:W-:-:S03]  /*33f0*/  MOV R2, 0x3420 ;  /* 0x0000342000027802 */ /* 0x000fc60000000f00 */
[----:B------:R2:W-:Y:S04]  /*3400*/  STS [UR6+0x100], R0 ;  /* 0x00010000ff007988 */ /* 0x0005e80008000806 */
[----:B-12--5:R-:W-:Y:S05]  /*3410*/  CALL.REL.NOINC `($__internal_1_$__cuda_sm10x_tcgen05_guardrail_trap_phase_invalid_during_alloc) ;  /* 0x00000074007c7944 */ /* 0x026fea0003c00000 */
.L_x_46:
[----:B------:R-:W-:Y:S05]  /*3420*/  WARPSYNC.ALL ;  /* 0x0000000000007948 */ /* 0x000fea0003800000 */
[----:B------:R-:W3:Y:S01]  /*3430*/  S2UR UR4, SR_CgaCtaId ;  /* 0x00000000000479c3 */ /* 0x000ee20000008800 */
[----:B------:R-:W-:Y:S01]  /*3440*/  UMOV UR21, 0x400 ;  /* 0x0000040000157882 */ /* 0x000fe20000000000 */
[----:B------:R-:W-:-:S06]  /*3450*/  NOP ;  /* 0x0000000000007918 */ /* 0x000fcc0000000000 */
[----:B------:R-:W-:Y:S06]  /*3460*/  BAR.ARV 0x6, 0xa0 ;  /* 0x0182800000007b1d */ /* 0x000fec0000002000 */
[----:B------:R-:W4:Y:S01]  /*3470*/  LDCU UR5, c[0x0][0x390] ;  /* 0x00007200ff0577ac */ /* 0x000f220008000800 */
[----:B------:R-:W-:Y:S01]  /*3480*/  IMAD.MOV.U32 R8, RZ, RZ, 0x1 ;  /* 0x00000001ff087424 */ /* 0x000fe200078e00ff */
[----:B------:R-:W1:Y:S01]  /*3490*/  LDCU UR7, c[0x0][0x390] ;  /* 0x00007200ff0777ac */ /* 0x000e620008000800 */
[----:B------:R-:W-:Y:S01]  /*34a0*/  UMOV UR24, URZ ;  /* 0x000000ff00187c82 */ /* 0x000fe20008000000 */
[----:B------:R-:W-:Y:S01]  /*34b0*/  UMOV UR18, URZ ;  /* 0x000000ff00127c82 */ /* 0x000fe20008000000 */
[----:B---3--:R-:W-:Y:S01]  /*34c0*/  ULEA UR21, UR4, UR21, 0x18 ;  /* 0x0000001504157291 */ /* 0x008fe2000f8ec0ff */
[----:B------:R-:W-:Y:S01]  /*34d0*/  UMOV UR32, 0x0 ;  /* 0x0000000000207882 */ /* 0x000fe20000000000 */
[----:B------:R-:W-:-:S02]  /*34e0*/  UMOV UR33, 0x8218010 ;  /* 0x0821801000217882 */ /* 0x000fc40000000000 */
[----:B------:R-:W-:Y:S02]  /*34f0*/  UIADD3 UR4, UPT, UPT, UR21, 0x8400, URZ ;  /* 0x0000840015047890 */ /* 0x000fe4000fffe0ff */
[----:B------:R-:W-:Y:S02]  /*3500*/  UIADD3 UR6, UPT, UPT, UR21, 0x20400, URZ ;  /* 0x0002040015067890 */ /* 0x000fe4000fffe0ff */
[----:B----4-:R-:W-:Y:S01]  /*3510*/  UIADD3 UR5, UPT, UPT, UR5, 0x3f, URZ ;  /* 0x0000003f05057890 */ /* 0x010fe2000fffe0ff */
[----:B------:R-:W2:Y:S01]  /*3520*/  LDS R9, [UR21+0x100] ;  /* 0x00010015ff097984 */ /* 0x000ea20008000800 */
[----:B------:R-:W-:Y:S02]  /*3530*/  USHF.R.U32.HI UR22, URZ, 0x4, UR4 ;  /* 0x00000004ff167899 */ /* 0x000fe40008011604 */
[----:B------:R-:W-:Y:S02]  /*3540*/  USHF.R.S32.HI UR34, URZ, 0x1f, UR5 ;  /* 0x0000001fff227899 */ /* 0x000fe40008011405 */
[----:B------:R-:W-:-:S02]  /*3550*/  USHF.R.U32.HI UR4, URZ, 0x4, UR6 ;  /* 0x00000004ff047899 */ /* 0x000fc40008011606 */
[----:B------:R-:W-:Y:S02]  /*3560*/  ULEA.HI UR34, UR34, UR5, URZ, 0x6 ;  /* 0x0000000522227291 */ /* 0x000fe4000f8f30ff */
[----:B------:R-:W-:Y:S02]  /*3570*/  UIADD3 UR35, UPT, UPT, UR21, 0xb8, URZ ;  /* 0x000000b815237890 */ /* 0x000fe4000fffe0ff */
[----:B------:R-:W-:Y:S02]  /*3580*/  USHF.R.S32.HI UR34, URZ, 0x6, UR34 ;  /* 0x00000006ff227899 */ /* 0x000fe40008011422 */
[----:B------:R-:W-:Y:S02]  /*3590*/  ULOP3.LUT UR22, UR22, 0x3fff, URZ, 0xc0, !UPT ;  /* 0x00003fff16167892 */ /* 0x000fe4000f8ec0ff */
[----:B------:R-:W-:Y:S02]  /*35a0*/  UISETP.LT.AND UP0, UPT, UR34, 0x1, UPT ;  /* 0x000000012200788c */ /* 0x000fe4000bf01270 */
[----:B------:R-:W-:-:S02]  /*35b0*/  ULOP3.LUT UR4, UR4, 0x3fff, URZ, 0xc0, !UPT ;  /* 0x00003fff04047892 */ /* 0x000fc4000f8ec0ff */
[----:B------:R-:W-:Y:S02]  /*35c0*/  USEL UR36, UR34, 0x1, !UP0 ;  /* 0x0000000122247887 */ /* 0x000fe4000c000000 */
[----:B------:R-:W-:Y:S02]  /*35d0*/  UPRMT UR35, URZ, 0x654, UR35 ;  /* 0x00000654ff237896 */ /* 0x000fe40008000023 */
[----:B------:R-:W-:Y:S02]  /*35e0*/  ULOP3.LUT UR22, UR22, 0x2000000, URZ, 0xfc, !UPT ;  /* 0x0200000016167892 */ /* 0x000fe4000f8efcff */
[----:B------:R-:W-:Y:S02]  /*35f0*/  ULOP3.LUT UR23, UR4, 0x2000000, URZ, 0xfc, !UPT ;  /* 0x0200000004177892 */ /* 0x000fe4000f8efcff */
[----:B------:R-:W-:Y:S02]  /*3600*/  UIADD3 UR36, UPT, UPT, -UR36, URZ, URZ ;  /* 0x000000ff24247290 */ /* 0x000fe4000fffe1ff */
[----:B-1----:R-:W-:Y:S01]  /*3610*/  UISETP.GE.AND UP4, UPT, UR7, 0x1, UPT ;  /* 0x000000010700788c */ /* 0x002fe2000bf86270 */
[----:B------:R-:W-:Y:S01]  /*3620*/  UMOV UR30, 0x0 ;  /* 0x00000000001e7882 */ /* 0x000fe20000000000 */
[----:B------:R-:W-:Y:S01]  /*3630*/  UMOV UR31, 0x8218010 ;  /* 0x08218010001f7882 */ /* 0x000fe20000000000 */
[----:B------:R-:W-:Y:S01]  /*3640*/  UMOV UR28, 0x0 ;  /* 0x00000000001c7882 */ /* 0x000fe20000000000 */
[----:B------:R-:W-:Y:S01]  /*3650*/  UMOV UR29, 0x8218010 ;  /* 0x08218010001d7882 */ /* 0x000fe20000000000 */
[----:B------:R-:W-:Y:S01]  /*3660*/  UMOV UR26, 0x0 ;  /* 0x00000000001a7882 */ /* 0x000fe20000000000 */
[----:B------:R-:W-:Y:S01]  /*3670*/  UMOV UR27, 0x8218010 ;  /* 0x08218010001b7882 */ /* 0x000fe20000000000 */
[C---:B--2---:R-:W-:Y:S01]  /*3680*/  VIADD R3, R9.reuse, 0x80 ;  /* 0x0000008009037836 */ /* 0x044fe20000000000 */
[----:B------:R-:W-:-:S04]  /*3690*/  LOP3.LUT R2, R9, 0xffff, RZ, 0xc0, !PT ;  /* 0x0000ffff09027812 */ /* 0x000fc800078ec0ff */
[----:B------:R-:W-:-:S05]  /*36a0*/  LOP3.LUT R3, R3, 0xffff, RZ, 0xc0, !PT ;  /* 0x0000ffff03037812 */ /* 0x000fca00078ec0ff */
[----:B------:R1:W-:Y:S02]  /*36b0*/  STL.64 [R1], R2 ;  /* 0x0000000201007387 */ /* 0x0003e40000100a00 */
[----:B-1----:R-:W-:-:S07]  /*36c0*/  CS2R R2, SRZ ;  /* 0x0000000000027805 */ /* 0x002fce000001ff00 */
.L_x_55:
[----:B-1----:R-:W-:-:S04]  /*36d0*/  SHF.L.U32 R5, R3, 0x1f, RZ ;  /* 0x0000001f03057819 */ /* 0x002fc800000006ff */
[----:B------:R-:W1:Y:S02]  /*36e0*/  SYNCS.PHASECHK.TRANS64.TRYWAIT P0, [UR21+0xb0], R5 ;  /* 0x0000b005ff0075a7 */ /* 0x000e640008001115 */
[----:B-12-4-:R-:W-:Y:S05]  /*36f0*/  @!P0 BRA `(.L_x_49) ;  /* 0x0000006800e88947 */ /* 0x016fea0003800000 */
.L_x_144:
[----:B-1----:R-:W1:Y:S01]  /*3700*/  LDS.128 R4, [UR21+0xf0] ;  /* 0x0000f015ff047984 */ /* 0x002e620008000c00 */
[----:B------:R-:W-:Y:S01]  /*3710*/  ULEA UR25, UR24, UR21, 0x3 ;  /* 0x0000001518197291 */ /* 0x000fe2000f8e18ff */
[----:B------:R-:W-:Y:S01]  /*3720*/  SHF.L.U32 R0, R8, 0x1f, RZ ;  /* 0x0000001f08007819 */ /* 0x000fe200000006ff */
[----:B------:R-:W-:Y:S01]  /*3730*/  @!PT LDS RZ, [RZ] ;  /* 0x00000000fffff984 */ /* 0x000fe20000000800 */
[----:B------:R-:W-:Y:S01]  /*3740*/  @!PT LDS RZ, [RZ] ;  /* 0x00000000fffff984 */ /* 0x000fe20000000800 */
[----:B------:R-:W-:Y:S01]  /*3750*/  @!PT LDS RZ, [RZ] ;  /* 0x00000000fffff984 */ /* 0x000fe20000000800 */
[----:B------:R-:W-:Y:S01]  /*3760*/  @!PT LDS RZ, [RZ] ;  /* 0x00000000fffff984 */ /* 0x000fe20000000800 */
[----:B------:R2:W-:Y:S06]  /*3770*/  MEMBAR.ALL.CTA ;  /* 0x0000000000007992 */ /* 0x0005ec0000008000 */
[----:B--2---:R-:W2:Y:S02]  /*3780*/  FENCE.VIEW.ASYNC.S ;  /* 0x00000000000073c6 */ /* 0x004ea40000000000 */
[----:B--2---:R-:W-:Y:S01]  /*3790*/  SYNCS.ARRIVE.TRANS64.RED.A1T0 RZ, [UR35], RZ ;  /* 0x000000ffffff79a7 */ /* 0x004fe20008100423 */
[----:B------:R-:W2:Y:S01]  /*37a0*/  SYNCS.PHASECHK.TRANS64.TRYWAIT P0, [UR25+0xd0], R0 ;  /* 0x0000d000ff0075a7 */ /* 0x000ea20008001119 */
[----:B-1----:R-:W-:Y:S01]  /*37b0*/  LOP3.LUT P3, RZ, R6, 0x1, RZ, 0xc0, !PT ;  /* 0x0000000106ff7812 */ /* 0x002fe2000786c0ff */
[----:B--2---:R-:W-:-:S12]  /*37c0*/  @!P0 BRA `(.L_x_50) ;  /* 0x0000006800cc8947 */ /* 0x004fd80003800000 */
.L_x_146:
[----:B------:R-:W-:Y:S05]  /*37d0*/  BRA.U !UP4, `(.L_x_51) ;  /* 0x000000010cf87547 */ /* 0x000fea000b800000 */
[----:B-1----:R-:W-:Y:S01]  /*37e0*/  IMAD.U32 R0, RZ, RZ, UR24 ;  /* 0x00000018ff007e24 */ /* 0x002fe2000f8e00ff */
[----:B------:R-:W-:-:S04]  /*37f0*/  ULEA UR4, UR18, UR21, 0x3 ;  /* 0x0000001512047291 */ /* 0x000fc8000f8e18ff */
[----:B------:R-:W-:Y:S02]  /*3800*/  LEA R4, R0, R1, 0x2 ;  /* 0x0000000100047211 */ /* 0x000fe400078e10ff */
[----:B------:R-:W-:-:S04]  /*3810*/  SHF.L.U32 R0, R2, 0x1f, RZ ;  /* 0x0000001f02007819 */ /* 0x000fc800000006ff */
[----:B------:R-:W5:Y:S01]  /*3820*/  LDL R4, [R4] ;  /* 0x0000000004047983 */ /* 0x000f620000100800 */
[----:B------:R1:W2:Y:S01]  /*3830*/  SYNCS.PHASECHK.TRANS64.TRYWAIT P2, [UR4], R0 ;  /* 0x00000000ff0075a7 */ /* 0x0002a20008041104 */
[----:B------:R-:W-:Y:S01]  /*3840*/  UPLOP3.LUT UP2, UPT, UPT, UPT, UPT, 0x40, 0x4 ;  /* 0x000000000004789c */ /* 0x000fe20003f4e870 */
[----:B------:R-:W-:Y:S01]  /*3850*/  UMOV UR20, UR36 ;  /* 0x0000002400147c82 */ /* 0x000fe20008000000 */
[----:B------:R-:W-:Y:S01]  /*3860*/  UMOV UR19, UR34 ;  /* 0x0000002200137c82 */ /* 0x000fe20008000000 */
[----:B------:R-:W-:-:S08]  /*3870*/  UMOV UR5, UR18 ;  /* 0x0000001200057c82 */ /* 0x000fd00008000000 */
.L_x_54:
[----:B------:R-:W-:Y:S02]  /*3880*/  UIADD3 UR20, UPT, UPT, UR20, 0x1, URZ ;  /* 0x0000000114147890 */ /* 0x000fe4000fffe0ff */
[----:B------:R-:W-:Y:S02]  /*3890*/  ULEA UR17, UR5, UR21, 0x3 ;  /* 0x0000001505117291 */ /* 0x000fe4000f8e18ff */
[----:B------:R-:W-:Y:S01]  /*38a0*/  UISETP.NE.AND UP3, UPT, UR20, URZ, UPT ;  /* 0x000000ff1400728c */ /* 0x000fe2000bf65270 */
[----:B--234-:R-:W-:Y:S10]  /*38b0*/  @P2 BRA `(.L_x_52) ;  /* 0x00000000000c2947 */ /* 0x01cff40003800000 */
[----:B------:R-:W-:Y:S04]  /*38c0*/  SHF.L.U32 R5, R2, 0x1f, RZ ;  /* 0x0000001f02057819 */ /* 0x000fe800000006ff */
[----:B------:R-:W2:Y:S02]  /*38d0*/  SYNCS.PHASECHK.TRANS64.TRYWAIT P0, [UR17], R5 ;  /* 0x00000005ff0075a7 */ /* 0x000ea40008001111 */
[----:B--2---:R-:W-:Y:S05]  /*38e0*/  @!P0 BRA `(.L_x_53) ;  /* 0x00000068009c8947 */ /* 0x004fea0003800000 */
.L_x_52:
[----:B------:R-:W-:Y:S01]  /*38f0*/  UISETP.NE.AND UP0, UPT, UR19, 0x1, UPT ;  /* 0x000000011300788c */ /* 0x000fe2000bf05270 */
[----:B------:R-:W-:Y:S01]  /*3900*/  PLOP3.LUT P2, PT, PT, PT, PT, 0x80, 0x8 ;  /* 0x000000000008781c */ /* 0x000fe20003f4f070 */
[----:B------:R-:W-:Y:S01]  /*3910*/  UIADD3 UR4, UPT, UPT, UR5, 0x1, URZ ;  /* 0x0000000105047890 */ /* 0x000fe2000fffe0ff */
[----:B------:R-:W-:Y:S11]  /*3920*/  ELECT P1, URZ, PT ;  /* 0x0000000000ff782f */ /* 0x000ff60003820000 */
[----:B------:R-:W-:Y:S02]  /*3930*/  @!UPT UIADD3 URZ, UPT, UPT, URZ, URZ, URZ ;  /* 0x000000fffffff290 */ /* 0x000fe4000fffe0ff */
[----:B-----5:R-:W-:Y:S01]  /*3940*/  @P1 R2UR.BROADCAST UR8, R4 ;  /* 0x00000000040812ca */ /* 0x020fe200008e0000 */
[----:B------:R-:W-:Y:S01]  /*3950*/  UISETP.NE.AND UP1, UPT, UR4, 0x6, UPT ;  /* 0x000000060400788c */ /* 0x000fe2000bf25270 */
[----:B------:R-:W-:Y:S01]  /*3960*/  PLOP3.LUT P0, PT, PT, PT, UP0, 0x80, 0x8 ;  /* 0x000000000008781c */ /* 0x000fe20003f0f008 */
[----:B------:R-:W-:Y:S02]  /*3970*/  ULEA UR10, UR5, UR23, 0xa ;  /* 0x00000017050a7291 */ /* 0x000fe4000f8e50ff */
[----:B------:R-:W-:Y:S02]  /*3980*/  USEL UR6, URZ, 0x1, UP1 ;  /* 0x00000001ff067887 */ /* 0x000fe40008800000 */
[----:B------:R-:W-:Y:S02]  /*3990*/  USEL UR18, UR4, URZ, UP1 ;  /* 0x000000ff04127287 */ /* 0x000fe40008800000 */
[----:B------:R-:W-:Y:S02]  /*39a0*/  ULEA UR14, UR5, UR22, 0xa ;  /* 0x00000016050e7291 */ /* 0x000fe4000f8e50ff */
[----:B------:R-:W-:Y:S01]  /*39b0*/  @UP0 ULEA UR4, UR18, UR21, 0x3 ;  /* 0x0000001512040291 */ /* 0x000fe2000f8e18ff */
[----:B------:R-:W-:Y:S01]  /*39c0*/  LOP3.LUT R2, R2, UR6, RZ, 0x3c, !PT ;  /* 0x0000000602027c12 */ /* 0x000fe2000f8e3cff */
[----:B------:R-:W-:Y:S02]  /*39d0*/  UIADD3 UR6, UPT, UPT, UR10, 0x80, URZ ;  /* 0x000000800a067890 */ /* 0x000fe4000fffe0ff */
[----:B------:R-:W-:Y:S01]  /*39e0*/  UIADD3 UR12, UPT, UPT, UR10, 0x100, URZ ;  /* 0x000001000a0c7890 */ /* 0x000fe2000fffe0ff */
[----:B-1----:R-:W-:Y:S01]  /*39f0*/  @P0 SHF.L.U32 R0, R2, 0x1f, RZ ;  /* 0x0000001f02000819 */ /* 0x002fe200000006ff */
[----:B------:R-:W-:Y:S01]  /*3a00*/  UIADD3 UR19, UPT, UPT, UR19, -0x1, URZ ;  /* 0xffffffff13137890 */ /* 0x000fe2000fffe0ff */
[----:B------:R-:W-:Y:S02]  /*3a10*/  UMOV UR11, 0x40004040 ;  /* 0x40004040000b7882 */ /* 0x000fe40000000000 */
[----:B------:R3:W4:Y:S01]  /*3a20*/  @P0 SYNCS.PHASECHK.TRANS64.TRYWAIT P2, [UR4], R0 ;  /* 0x00000000ff0005a7 */ /* 0x0007220008041104 */
[----:B------:R-:W-:Y:S11]  /*3a30*/  ELECT P0, URZ, PT ;  /* 0x0000000000ff782f */ /* 0x000ff60003800000 */
[----:B------:R-:W-:Y:S02]  /*3a40*/  @!UPT UIADD3 URZ, UPT, UPT, URZ, URZ, URZ ;  /* 0x000000fffffff290 */ /* 0x000fe4000fffe0ff */
[C---:B------:R-:W-:Y:S01]  /*3a50*/  @P0 R2UR.BROADCAST UR16, R4.reuse ;  /* 0x00000000041002ca */ /* 0x040fe200008e0000 */
[----:B------:R-:W-:Y:S01]  /*3a60*/  UIADD3 UR4, UPT, UPT, UR14, 0x80, URZ ;  /* 0x000000800e047890 */ /* 0x000fe2000fffe0ff */
[----:B------:R-:W-:Y:S01]  /*3a70*/  ELECT P0, URZ, PT ;  /* 0x0000000000ff782f */ /* 0x000fe20003800000 */
[----:B------:R-:W-:Y:S01]  /*3a80*/  UMOV UR15, 0x40004040 ;  /* 0x40004040000f7882 */ /* 0x000fe20000000000 */
[----:B------:R-:W-:Y:S01]  /*3a90*/  UMOV UR7, 0x40004040 ;  /* 0x4000404000077882 */ /* 0x000fe20000000000 */
[----:B------:R1:W-:Y:S01]  /*3aa0*/  UTCHMMA gdesc[UR14], gdesc[UR10], tmem[UR8], tmem[UR32], idesc[UR33], UP2 ;  /* 0x00ff200a0e0075ea */ /* 0x0003e20009000008 */
[----:B------:R-:W-:Y:S01]  /*3ab0*/  UPLOP3.LUT UP2, UPT, UPT, UPT, UPT, 0x80, 0x8 ;  /* 0x000000000008789c */ /* 0x000fe20003f4f070 */
[----:B------:R-:W-:Y:S01]  /*3ac0*/  UMOV UR5, 0x40004040 ;  /* 0x4000404000057882 */ /* 0x000fe20000000000 */
[----:B------:R-:W-:Y:S01]  /*3ad0*/  UMOV UR13, 0x40004040 ;  /* 0x40004040000d7882 */ /* 0x000fe20000000000 */
[----:B------:R-:W-:Y:S04]  /*3ae0*/  UMOV UR9, 0x40004040 ;  /* 0x4000404000097882 */ /* 0x000fe80000000000 */
[----:B------:R2:W-:Y:S01]  /*3af0*/  UTCHMMA gdesc[UR4], gdesc[UR6], tmem[UR16], tmem[UR30], idesc[UR31], UPT ;  /* 0x00ff1e06040075ea */ /* 0x0005e2000b800010 */
[----:B-1----:R-:W-:Y:S01]  /*3b00*/  UIADD3 UR8, UPT, UPT, UR14, 0x100, URZ ;  /* 0x000001000e087890 */ /* 0x002fe2000fffe0ff */
[C---:B------:R-:W-:Y:S02]  /*3b10*/  @P0 R2UR.BROADCAST UR15, R4.reuse ;  /* 0x00000000040f02ca */ /* 0x040fe400008e0000 */
[----:B------:R-:W-:Y:S01]  /*3b20*/  ELECT P0, URZ, PT ;  /* 0x0000000000ff782f */ /* 0x000fe20003800000 */
[----:B------:R-:W-:Y:S02]  /*3b30*/  UIADD3 UR10, UPT, UPT, UR10, 0x180, URZ ;  /* 0x000001800a0a7890 */ /* 0x000fe4000fffe0ff */
[----:B--2---:R-:W-:Y:S10]  /*3b40*/  UIADD3 UR6, UPT, UPT, UR14, 0x180, URZ ;  /* 0x000001800e067890 */ /* 0x004ff4000fffe0ff */
[----:B------:R-:W-:Y:S01]  /*3b50*/  @P0 R2UR.BROADCAST UR14, R4 ;  /* 0x00000000040e02ca */ /* 0x000fe200008e0000 */
[----:B------:R-:W-:Y:S01]  /*3b60*/  UIADD3 UR4, UPT, UPT, UR17, 0x30, URZ ;  /* 0x0000003011047890 */ /* 0x000fe2000fffe0ff */
[----:B------:R-:W-:Y:S01]  /*3b70*/  UMOV UR5, UR18 ;  /* 0x0000001200057c82 */ /* 0x000fe20008000000 */
[----:B------:R3:W-:Y:S10]  /*3b80*/  UTCHMMA gdesc[UR8], gdesc[UR12], tmem[UR15], tmem[UR28], idesc[UR29], UPT ;  /* 0x00ff1c0c080075ea */ /* 0x0007f4000b80000f */
[----:B------:R3:W-:Y:S01]  /*3b90*/  UTCHMMA gdesc[UR6], gdesc[UR10], tmem[UR14], tmem[UR26], idesc[UR27], UPT ;  /* 0x00ff1a0a060075ea */ /* 0x0007e2000b80000e */
[----:B------:R3:W-:Y:S01]  /*3ba0*/  UTCBAR [UR4], URZ ;  /* 0x000000ff040073e9 */ /* 0x0007e200080000ff */
[----:B------:R-:W-:Y:S05]  /*3bb0*/  BRA.U UP3, `(.L_x_54) ;  /* 0xfffffffd03307547 */ /* 0x000fea000b83ffff */
.L_x_51:
[----:B---3--:R-:W-:Y:S01]  /*3bc0*/  UIADD3 UR4, UPT, UPT, UR24, 0x1, URZ ;  /* 0x0000000118047890 */ /* 0x008fe2000fffe0ff */
[----:B------:R-:W-:Y:S01]  /*3bd0*/  LOP3.LUT R3, R3, 0x1, RZ, 0x3c, !PT ;  /* 0x0000000103037812 */ /* 0x000fe200078e3cff */
[----:B------:R-:W-:Y:S02]  /*3be0*/  UIADD3 UR5, UPT, UPT, UR25, 0xc0, URZ ;  /* 0x000000c019057890 */ /* 0x000fe4000fffe0ff */
[----:B------:R-:W-:-:S04]  /*3bf0*/  UISETP.NE.AND UP0, UPT, UR4, 0x2, UPT ;  /* 0x000000020400788c */ /* 0x000fc8000bf05270 */
[----:B------:R-:W-:Y:S02]  /*3c00*/  USEL UR6, URZ, 0x1, UP0 ;  /* 0x00000001ff067887 */ /* 0x000fe40008000000 */
[----:B------:R-:W-:Y:S01]  /*3c10*/  USEL UR24, UR4, URZ, UP0 ;  /* 0x000000ff04187287 */ /* 0x000fe20008000000 */
[----:B------:R2:W-:Y:S03]  /*3c20*/  UTCBAR [UR5], URZ ;  /* 0x000000ff050073e9 */ /* 0x0005e600080000ff */
[----:B------:R-:W-:Y:S01]  /*3c30*/  LOP3.LUT R8, R8, UR6, RZ, 0x3c, !PT ;  /* 0x0000000608087c12 */ /* 0x000fe2000f8e3cff */
[----:B------:R-:W-:Y:S07]  /*3c40*/  @P3 BRA `(.L_x_55) ;  /* 0xfffffff800a03947 */ /* 0x000fee000383ffff */
[----:B------:R-:W3:Y:S01]  /*3c50*/  S2UR UR6, SR_CgaCtaId ;  /* 0x00000000000679c3 */ /* 0x000ee20000008800 */
[----:B------:R-:W-:Y:S01]  /*3c60*/  ELECT P0, URZ, PT ;  /* 0x0000000000ff782f */ /* 0x000fe20003800000 */
[----:B-1----:R-:W-:Y:S01]  /*3c70*/  IMAD.MOV.U32 R0, RZ, RZ, 0x1 ;  /* 0x00000001ff007424 */ /* 0x002fe200078e00ff */
[----:B------:R-:W-:Y:S01]  /*3c80*/  UIADD3 UR21, UPT, UPT, UR21, 0xd0, URZ ;  /* 0x000000d015157890 */ /* 0x000fe2000fffe0ff */
[----:B------:R-:W-:Y:S01]  /*3c90*/  SHF.L.U32 R3, R8, 0x1f, RZ ;  /* 0x0000001f08037819 */ /* 0x000fe200000006ff */
[----:B------:R-:W-:-:S03]  /*3ca0*/  UMOV UR4, 0x40 ;  /* 0x0000004000047882 */ /* 0x000fc60000000000 */
[----:B------:R-:W-:Y:S01]  /*3cb0*/  UVIRTCOUNT.DEALLOC.SMPOOL 0x80 ;  /* 0x000000800000784c */ /* 0x000fe20000000000 */
[----:B---3--:R-:W-:Y:S02]  /*3cc0*/  ULEA UR6, UR6, UR4, 0x18 ;  /* 0x0000000406067291 */ /* 0x008fe4000f8ec0ff */
[----:B------:R-:W-:-:S07]  /*3cd0*/  ULEA UR4, UR24, UR21, 0x3 ;  /* 0x0000001518047291 */ /* 0x000fce000f8e18ff */
[----:B------:R1:W-:Y:S02]  /*3ce0*/  @P0 STS.U8 [UR6+0x1c], R0 ;  /* 0x00001c00ff000988 */ /* 0x0003e40008000006 */
[----:B------:R-:W3:Y:S02]  /*3cf0*/  SYNCS.PHASECHK.TRANS64.TRYWAIT P0, [UR4], R3 ;  /* 0x00000003ff0075a7 */ /* 0x000ee40008001104 */
[----:B-1-3--:R-:W-:Y:S05]  /*3d00*/  @!P0 BRA `(.L_x_56) ;  /* 0x0000006400ac8947 */ /* 0x00afea0003800000 */
.L_x_149:
[----:B------:R-:W-:-:S04]  /*3d10*/  UIADD3 UR4, UPT, UPT, UR24, 0x1, URZ ;  /* 0x0000000118047890 */ /* 0x000fc8000fffe0ff */
[----:B------:R-:W-:-:S04]  /*3d20*/  UISETP.NE.AND UP0, UPT, UR4, 0x2, UPT ;  /* 0x000000020400788c */ /* 0x000fc8000bf05270 */
[----:B--2---:R-:W-:Y:S02]  /*3d30*/  USEL UR5, URZ, 0x1, UP0 ;  /* 0x00000001ff057887 */ /* 0x004fe40008000000 */
[----:B------:R-:W-:-:S04]  /*3d40*/  USEL UR4, UR4, URZ, UP0 ;  /* 0x000000ff04047287 */ /* 0x000fc80008000000 */
[----:B------:R-:W-:Y:S01]  /*3d50*/  ULEA UR4, UR4, UR21, 0x3 ;  /* 0x0000001504047291 */ /* 0x000fe2000f8e18ff */
[----:B-1----:R-:W-:-:S04]  /*3d60*/  LOP3.LUT R3, R8, UR5, RZ, 0x3c, !PT ;  /* 0x0000000508037c12 */ /* 0x002fc8000f8e3cff */
[----:B------:R-:W-:-:S04]  /*3d70*/  SHF.L.U32 R3, R3, 0x1f, RZ ;  /* 0x0000001f03037819 */ /* 0x000fc800000006ff */
[----:B------:R-:W1:Y:S02]  /*3d80*/  SYNCS.PHASECHK.TRANS64.TRYWAIT P0, [UR4], R3 ;  /* 0x00000003ff0075a7 */ /* 0x000e640008001104 */
[----:B-1----:R-:W-:Y:S05]  /*3d90*/  @!P0 BRA `(.L_x_57) ;  /* 0x0000006400a08947 */ /* 0x002fea0003800000 */
.L_x_151:
[----:B------:R-:W-:Y:S01]  /*3da0*/  NOP ;  /* 0x0000000000007918 */ /* 0x000fe20000000000 */
[----:B-1----:R-:W1:Y:S01]  /*3db0*/  LDS R0, [UR6+0x14] ;  /* 0x00001406ff007984 */ /* 0x002e620008000800 */
[----:B------:R-:W-:Y:S01]  /*3dc0*/  LOP3.LUT R2, R9, 0xffff, RZ, 0xc0, !PT ;  /* 0x0000ffff09027812 */ /* 0x000fe200078ec0ff */
[----:B------:R-:W-:Y:S02]  /*3dd0*/  IMAD.MOV.U32 R3, RZ, RZ, 0xffff ;  /* 0x0000ffffff037424 */ /* 0x000fe400078e00ff */
[----:B------:R-:W-:Y:S01]  /*3de0*/  IMAD.MOV.U32 R5, RZ, RZ, 0x1 ;  /* 0x00000001ff057424 */ /* 0x000fe200078e00ff */
[----:B------:R-:W-:-:S04]  /*3df0*/  SHF.R.U32.HI R2, RZ, 0x5, R2 ;  /* 0x00000005ff027819 */ /* 0x000fc80000011602 */
[-C--:B------:R-:W-:Y:S02]  /*3e00*/  SHF.L.U32 R3, R3, R2.reuse, RZ ;  /* 0x0000000203037219 */ /* 0x080fe400000006ff */
[----:B------:R-:W-:Y:S02]  /*3e10*/  SHF.L.U32 R5, R5, R2, RZ ;  /* 0x0000000205057219 */ /* 0x000fe400000006ff */
[----:B-1----:R-:W-:-:S04]  /*3e20*/  LOP3.LUT R0, R0, R3, RZ, 0xc0, !PT ;  /* 0x0000000300007212 */ /* 0x002fc800078ec0ff */
[----:B------:R-:W-:-:S13]  /*3e30*/  ISETP.NE.AND P0, PT, R0, R3, PT ;  /* 0x000000030000720c */ /* 0x000fda0003f05270 */
[----:B------:R-:W-:Y:S05]  /*3e40*/  @P0 BRA `(.L_x_58) ;  /* 0x00000000005c0947 */ /* 0x000fea0003800000 */
[----:B------:R-:W1:Y:S02]  /*3e50*/  LDS R0, [UR6+0x18] ;  /* 0x00001806ff007984 */ /* 0x000e640008000800 */
[----:B-1----:R-:W-:-:S04]  /*3e60*/  LOP3.LUT R0, R0, R5, RZ, 0xc0, !PT ;  /* 0x0000000500007212 */ /* 0x002fc800078ec0ff */
[----:B------:R-:W-:-:S13]  /*3e70*/  ISETP.NE.AND P0, PT, R0, R5, PT ;  /* 0x000000050000720c */ /* 0x000fda0003f05270 */
[----:B------:R-:W-:Y:S05]  /*3e80*/  @P0 BRA `(.L_x_59) ;  /* 0x0000000000400947 */ /* 0x000fea0003800000 */
[----:B------:R-:W-:Y:S01]  /*3e90*/  R2UR UR4, R3 ;  /* 0x00000000030472ca */ /* 0x000fe200000e0000 */
[----:B------:R-:W1:Y:S01]  /*3ea0*/  S2R R2, SR_LANEID ;  /* 0x0000000000027919 */ /* 0x000e620000000000 */
[----:B------:R-:W-:-:S04]  /*3eb0*/  LOP3.LUT R5, RZ, R5, RZ, 0x33, !PT ;  /* 0x00000005ff057212 */ /* 0x000fc800078e33ff */
[----:B------:R-:W2:Y:S07]  /*3ec0*/  REDUX UR7, R5 ;  /* 0x00000000050773c4 */ /* 0x000eae0000000000 */
[----:B------:R-:W-:-:S03]  /*3ed0*/  ULOP3.LUT UR5, URZ, UR4, URZ, 0x33, !UPT ;  /* 0x00000004ff057292 */ /* 0x000fc6000f8e33ff */
[----:B------:R-:W-:Y:S02]  /*3ee0*/  VOTEU.ANY UR4, UPT, PT ;  /* 0x0000000000047886 */ /* 0x000fe400038e0100 */
[----:B------:R-:W-:Y:S01]  /*3ef0*/  UFLO.U32 UR4, UR4 ;  /* 0x00000004000472bd */ /* 0x000fe200080e0000 */
[----:B------:R-:W-:-:S04]  /*3f00*/  IMAD.U32 R0, RZ, RZ, UR5 ;  /* 0x00000005ff007e24 */ /* 0x000fc8000f8e00ff */
[----:B------:R-:W3:Y:S02]  /*3f10*/  REDUX UR8, R0 ;  /* 0x00000000000873c4 */ /* 0x000ee40000000000 */
[----:B------:R1:W-:Y:S02]  /*3f20*/  UTCATOMSWS.AND URZ, UR5 ;  /* 0x0000000500ff79e3 */ /* 0x0003e40008000000 */
[----:B-1----:R-:W-:Y:S01]  /*3f30*/  ISETP.EQ.U32.AND P0, PT, R2, UR4, PT ;  /* 0x0000000402007c0c */ /* 0x002fe2000bf02070 */
[----:B--2---:R-:W-:Y:S02]  /*3f40*/  IMAD.U32 R2, RZ, RZ, UR7 ;  /* 0x00000007ff027e24 */ /* 0x004fe4000f8e00ff */
[----:B---3--:R-:W-:-:S10]  /*3f50*/  IMAD.U32 R3, RZ, RZ, UR8 ;  /* 0x00000008ff037e24 */ /* 0x008fd4000f8e00ff */
[----:B------:R1:W-:Y:S04]  /*3f60*/  @P0 ATOMS.AND RZ, [UR6+0x14], R3 ;  /* 0x00001403ffff098c */ /* 0x0003e8000a800006 */
[----:B------:R1:W-:Y:S01]  /*3f70*/  @P0 ATOMS.AND RZ, [UR6+0x18], R2 ;  /* 0x00001802ffff098c */ /* 0x0003e2000a800006 */
[----:B------:R-:W-:Y:S05]  /*3f80*/  BRA `(.L_x_60) ;  /* 0x0000000000147947 */ /* 0x000fea0003800000 */
.L_x_59:
[----:B------:R-:W-:Y:S02]  /*3f90*/  MOV R2, 0x3fb0 ;  /* 0x00003fb000027802 */ /* 0x000fe40000000f00 */
[----:B----45:R-:W-:Y:S05]  /*3fa0*/  CALL.REL.NOINC `($__internal_0_$__cuda_sm10x_tcgen05_guardrail_trap_col_being_dealloced_not_returned_by_alloc) ;  /* 0x00000068008c7944 */ /* 0x030fea0003c00000 */
[----:B------:R-:W-:Y:S05]  /*3fb0*/  BRA `(.L_x_60) ;  /* 0x0000000000087947 */ /* 0x000fea0003800000 */
.L_x_58:
[----:B------:R-:W-:Y:S02]  /*3fc0*/  MOV R2, 0x3fe0 ;  /* 0x00003fe000027802 */ /* 0x000fe40000000f00 */
[----:B----45:R-:W-:Y:S05]  /*3fd0*/  CALL.REL.NOINC `($__internal_2_$__cuda_sm10x_tcgen05_guardrail_trap_unallocated_columns_being_dealloced) ;  /* 0x0000006800987944 */ /* 0x030fea0003c00000 */
.L_x_60:
[----:B------:R-:W-:Y:S01]  /*3fe0*/  NOP ;  /* 0x0000000000007918 */ /* 0x000fe20000000000 */
[----:B------:R-:W-:Y:S05]  /*3ff0*/  EXIT ;  /* 0x000000000000794d */ /* 0x000fea0003800000 */
.L_x_44:
[----:B------:R-:W2:Y:S01]  /*4000*/  LDCU UR5, c[0x0][0x384] ;  /* 0x00007080ff0577ac */ /* 0x000ea20008000800 */
[----:B------:R-:W-:Y:S02]  /*4010*/  UISETP.NE.OR UP0, UPT, UR18, 0x3, !UP3 ;  /* 0x000000031200788c */ /* 0x000fe4000df05670 */
[----:B--2---:R-:W-:-:S07]  /*4020*/  UIADD3 UR5, UPT, UPT, UR5, 0x7f, URZ ;  /* 0x0000007f05057890 */ /* 0x004fce000fffe0ff */
[----:B------:R-:W-:Y:S05]  /*4030*/  BRA.U UP0, `(.L_x_61) ;  /* 0x0000001500807547 */ /* 0x000fea000b800000 */
[----:B------:R-:W-:Y:S01]  /*4040*/  USHF.R.S32.HI UR4, URZ, 0x1f, UR5 ;  /* 0x0000001fff047899 */ /* 0x000fe20008011405 */
[----:B------:R-:W2:Y:S01]  /*4050*/  S2UR UR12, SR_CgaCtaId ;  /* 0x00000000000c79c3 */ /* 0x000ea20000008800 */
[----:B------:R-:W3:Y:S01]  /*4060*/  LDCU UR50, c[0x0][0x370] ;  /* 0x00006e00ff3277ac */ /* 0x000ee20008000800 */
[----:B------:R-:W-:Y:S01]  /*4070*/  R2UR UR55, R81 ;  /* 0x00000000513772ca */ /* 0x000fe200000e0000 */
[----:B------:R-:W-:Y:S01]  /*4080*/  IMAD.MOV.U32 R10, RZ, RZ, 0x1 ;  /* 0x00000001ff0a7424 */ /* 0x000fe200078e00ff */
[----:B------:R-:W-:Y:S01]  /*4090*/  R2UR UR54, R82 ;  /* 0x00000000523672ca */ /* 0x000fe200000e0000 */
[----:B------:R-:W-:Y:S01]  /*40a0*/  ULEA.HI UR4, UR4, UR5, URZ, 0x7 ;  /* 0x0000000504047291 */ /* 0x000fe2000f8f38ff */
[----:B------:R-:W-:Y:S01]  /*40b0*/  IMAD.MOV.U32 R8, RZ, RZ, RZ ;  /* 0x000000ffff087224 */ /* 0x000fe200078e00ff */
[----:B------:R-:W3:Y:S01]  /*40c0*/  LDCU.128 UR44, c[0x0][0xb10] ;  /* 0x00016200ff2c77ac */ /* 0x000ee20008000c00 */
[----:B------:R-:W4:Y:S01]  /*40d0*/  LDC.64 R14, c[0x0][0x348] ;  /* 0x0000d200ff0e7b82 */ /* 0x000f220000000a00 */
[----:B------:R-:W-:Y:S01]  /*40e0*/  USHF.R.S32.HI UR40, URZ, 0x7, UR4 ;  /* 0x00000007ff287899 */ /* 0x000fe20008011404 */
[----:B------:R-:W1:Y:S05]  /*40f0*/  LDCU UR48, c[0x0][0x374] ;  /* 0x00006e80ff3077ac */ /* 0x000e6a0008000800 */
[----:B------:R-:W-:Y:S01]  /*4100*/  IMAD.U32 R2, RZ, RZ, UR40 ;  /* 0x00000028ff027e24 */ /* 0x000fe2000f8e00ff */
[----:B------:R-:W2:Y:S04]  /*4110*/  LDCU.64 UR4, c[0x0][0x888] ;  /* 0x00011100ff0477ac */ /* 0x000ea80008000a00 */
[----:B------:R-:W-:Y:S01]  /*4120*/  IABS R0, R2 ;  /* 0x0000000200007213 */ /* 0x000fe20000000000 */
[----:B------:R-:W1:Y:S03]  /*4130*/  LDCU.64 UR42, c[0x0][0x890] ;  /* 0x00011200ff2a77ac */ /* 0x000e660008000a00 */
[----:B------:R-:W-:Y:S01]  /*4140*/  R2UR UR38, R0 ;  /* 0x00000000002672ca */ /* 0x000fe200000e0000 */
[----:B------:R-:W4:Y:S01]  /*4150*/  LDCU UR30, c[0x0][0xb0c] ;  /* 0x00016180ff1e77ac */ /* 0x000f220008000800 */
[----:B------:R-:W4:Y:S01]  /*4160*/  LDCU UR64, c[0x0][0xb20] ;  /* 0x00016400ff4077ac */ /* 0x000f220008000800 */
[----:B------:R-:W4:Y:S10]  /*4170*/  LDCU UR41, c[0x0][0x388] ;  /* 0x00007100ff2977ac */ /* 0x000f340008000800 */
[----:B------:R-:W4:Y:S01]  /*4180*/  I2F.RP R3, UR38 ;  /* 0x0000002600037d06 */ /* 0x000f220008209400 */
[----:B--2---:R-:W-:Y:S01]  /*4190*/  UISETP.NE.U32.AND UP0, UPT, UR4, URZ, UPT ;  /* 0x000000ff0400728c */ /* 0x004fe2000bf05070 */
[----:B------:R-:W2:Y:S03]  /*41a0*/  LDCU UR4, c[0x0][0xb30] ;  /* 0x00016600ff0477ac */ /* 0x000ea60008000800 */
[----:B------:R-:W-:Y:S01]  /*41b0*/  UISETP.NE.AND.EX UP0, UPT, UR5, URZ, UPT, UP0 ;  /* 0x000000ff0500728c */ /* 0x000fe2000bf05300 */
[----:B------:R-:W-:Y:S01]  /*41c0*/  UMOV UR31, 0x400 ;  /* 0x00000400001f7882 */ /* 0x000fe20000000000 */
[----:B---3--:R-:W-:-:S02]  /*41d0*/  UIMAD.WIDE.U32 UR8, UR50, UR44, URZ ;  /* 0x0000002c320872a5 */ /* 0x008fc4000f8e00ff */
[----:B-1----:R-:W-:Y:S01]  /*41e0*/  UIMAD.WIDE.U32 UR10, UR48, UR47, URZ ;  /* 0x0000002f300a72a5 */ /* 0x002fe2000f8e00ff */
[----:B------:R-:W-:Y:S01]  /*41f0*/  UMOV UR6, URZ ;  /* 0x000000ff00067c82 */ /* 0x000fe20008000000 */
[----:B----4-:R-:W1:Y:S01]  /*4200*/  MUFU.RCP R0, R3 ;  /* 0x0000000300007308 */ /* 0x010e620000001000 */
[----:B------:R-:W-:Y:S02]  /*4210*/  ULEA UR31, UR12, UR31, 0x18 ;  /* 0x0000001f0c1f7291 */ /* 0x000fe4000f8ec0ff */
[----:B------:R-:W-:Y:S02]  /*4220*/  UP2UR UR62, UPR, URZ, 0x1 ;  /* 0x00000001ff3e7883 */ /* 0x000fe40008000000 */
[----:B------:R-:W-:Y:S02]  /*4230*/  UISETP.NE.AND UP0, UPT, UR39, 0x1, UPT ;  /* 0x000000012700788c */ /* 0x000fe4000bf05270 */
[----:B------:R-:W-:Y:S02]  /*4240*/  UISETP.NE.U32.AND UP0, UPT, UR42, URZ, UPT ;  /* 0x000000ff2a00728c */ /* 0x000fe4000bf05070 */
[----:B------:R-:W-:-:S02]  /*4250*/  UIADD3 UR58, UPT, UPT, UR31, 0x78, URZ ;  /* 0x000000781f3a7890 */ /* 0x000fc4000fffe0ff */
[----:B------:R-:W-:Y:S02]  /*4260*/  UIADD3 UR56, UPT, UPT, UR31, 0xb8, URZ ;  /* 0x000000b81f387890 */ /* 0x000fe4000fffe0ff */
[----:B------:R-:W-:Y:S02]  /*4270*/  UIADD3 UR33, UPT, UPT, UR31, 0x60, URZ ;  /* 0x000000601f217890 */ /* 0x000fe4000fffe0ff */
[----:B------:R-:W-:Y:S01]  /*4280*/  UIADD3 UR25, UPT, UPT, UR31, 0x68, URZ ;  /* 0x000000681f197890 */ /* 0x000fe2000fffe0ff */
[----:B-1----:R-:W-:Y:S01]  /*4290*/  VIADD R0, R0, 0xffffffe ;  /* 0x0ffffffe00007836 */ /* 0x002fe20000000000 */
[----:B------:R-:W-:Y:S02]  /*42a0*/  UIADD3 UR17, UPT, UPT, UR31, 0x70, URZ ;  /* 0x000000701f117890 */ /* 0x000fe4000fffe0ff */
[----:B------:R-:W-:Y:S01]  /*42b0*/  UISETP.GE.AND UP3, UPT, UR39, 0x1, UPT ;  /* 0x000000012700788c */ /* 0x000fe2000bf66270 */
[----:B------:R-:W-:Y:S02]  /*42c0*/  UMOV UR53, UR9 ;  /* 0x0000000900357c82 */ /* 0x000fe40008000000 */
[----:B------:R-:W1:Y:S01]  /*42d0*/  F2I.FTZ.U32.TRUNC.NTZ R0, R0 ;  /* 0x0000000000007305 */ /* 0x000e62000021f000 */
[----:B------:R-:W-:Y:S01]  /*42e0*/  UMOV UR52, UR11 ;  /* 0x0000000b00347c82 */ /* 0x000fe20008000000 */
[----:B------:R-:W-:-:S02]  /*42f0*/  UISETP.NE.AND UP3, UPT, UR30, 0x1, UPT ;  /* 0x000000011e00788c */ /* 0x000fc4000bf65270 */
[----:B------:R-:W-:Y:S02]  /*4300*/  UISETP.NE.AND.EX UP5, UPT, UR43, URZ, UPT, UP0 ;  /* 0x000000ff2b00728c */ /* 0x000fe4000bfa5300 */
[----:B------:R-:W-:Y:S01]  /*4310*/  UPLOP3.LUT UP2, UPT, UPT, UPT, UPT, 0x40, 0x4 ;  /* 0x000000000004789c */ /* 0x000fe20003f4e870 */
[----:B------:R-:W3:Y:S01]  /*4320*/  LDCU.64 UR22, c[0x0][0xb28] ;  /* 0x00016500ff1677ac */ /* 0x000ee20008000a00 */
[----:B------:R-:W-:Y:S02]  /*4330*/  UPRMT UR58, UR12, 0x654, UR58 ;  /* 0x000006540c3a7896 */ /* 0x000fe4000800003a */
[----:B------:R-:W-:Y:S01]  /*4340*/  UPRMT UR56, URZ, 0x654, UR56 ;  /* 0x00000654ff387896 */ /* 0x000fe20008000038 */
[----:B-1----:R-:W-:Y:S01]  /*4350*/  R2UR UR7, R0 ;  /* 0x00000000000772ca */ /* 0x002fe200000e0000 */
[----:B------:R-:W-:Y:S01]  /*4360*/  UPRMT UR61, UR12, 0x654, UR33 ;  /* 0x000006540c3d7896 */ /* 0x000fe20008000021 */
[----:B------:R-:W-:Y:S01]  /*4370*/  IABS R0, R2 ;  /* 0x0000000200007213 */ /* 0x000fe20000000000 */
[----:B------:R-:W-:Y:S01]  /*4380*/  IMAD.MOV.U32 R2, RZ, RZ, 0x2000 ;  /* 0x00002000ff027424 */ /* 0x000fe200078e00ff */
[----:B------:R-:W-:-:S02]  /*4390*/  UPRMT UR60, UR12, 0x654, UR25 ;  /* 0x000006540c3c7896 */ /* 0x000fc40008000019 */
[----:B------:R-:W-:Y:S01]  /*43a0*/  UPRMT UR59, UR12, 0x654, UR17 ;  /* 0x000006540c3b7896 */ /* 0x000fe20008000011 */
[----:B------:R-:W-:Y:S01]  /*43b0*/  IMAD.MOV R0, RZ, RZ, -R0 ;  /* 0x000000ffff007224 */ /* 0x000fe200078e0a00 */
[----:B------:R-:W-:Y:S02]  /*43c0*/  USHF.R.U32.HI UR53, URZ, UR45, UR53 ;  /* 0x0000002dff357299 */ /* 0x000fe40008011635 */
[----:B------:R-:W-:Y:S02]  /*43d0*/  USHF.R.U32.HI UR52, URZ, UR64, UR52 ;  /* 0x00000040ff347299 */ /* 0x000fe40008011634 */
[----:B------:R-:W-:Y:S01]  /*43e0*/  R2UR UR57, R0 ;  /* 0x00000000003972ca */ /* 0x000fe200000e0000 */
[----:B------:R-:W-:Y:S02]  /*43f0*/  UIADD3 UR5, UPT, UPT, URZ, -UR7, URZ ;  /* 0x80000007ff057290 */ /* 0x000fe4000fffe0ff */
[----:B------:R-:W-:Y:S02]  /*4400*/  UISETP.NE.AND UP3, UPT, UR46, 0x1, UPT ;  /* 0x000000012e00788c */ /* 0x000fe4000bf65270 */
[----:B------:R-:W-:-:S02]  /*4410*/  UIMAD UR5, UR5, UR38, URZ ;  /* 0x00000026050572a4 */ /* 0x000fc4000f8e02ff */
[----:B--2---:R-:W-:Y:S02]  /*4420*/  UISETP.NE.AND UP4, UPT, UR4, 0x1, UPT ;  /* 0x000000010400788c */ /* 0x004fe4000bf85270 */
[----:B------:R-:W-:Y:S02]  /*4430*/  UIMAD.WIDE.U32 UR6, UR7, UR5, UR6 ;  /* 0x00000005070672a5 */ /* 0x000fe4000f8e0006 */
[----:B------:R-:W-:Y:S02]  /*4440*/  UISETP.NE.AND UP0, UPT, UR41, URZ, UPT ;  /* 0x000000ff2900728c */ /* 0x000fe4000bf05270 */
[----:B------:R-:W-:-:S03]  /*4450*/  UISETP.NE.AND UP6, UPT, UR40, URZ, UPT ;  /* 0x000000ff2800728c */ /* 0x000fc6000bfc5270 */
[----:B---3--:R-:W-:-:S08]  /*4460*/  UMOV UR51, UR7 ;  /* 0x0000000700337c82 */ /* 0x008fd00008000000 */
.L_x_72:
[----:B------:R-:W-:Y:S04]  /*4470*/  SHF.L.U32 R3, R8, 0x1f, RZ ;  /* 0x0000001f08037819 */ /* 0x000fe800000006ff */
[----:B-1----:R-:W1:Y:S02]  /*4480*/  SYNCS.PHASECHK.TRANS64.TRYWAIT P0, [UR31+0xb0], R3 ;  /* 0x0000b003ff0075a7 */ /* 0x002e64000800111f */
[----:B-1----:R-:W-:Y:S05]  /*4490*/  @!P0 BRA `(.L_x_62) ;  /* 0x0000005c00f88947 */ /* 0x002fea0003800000 */
.L_x_153:
[----:B------:R-:W2:Y:S01]  /*44a0*/  LDS.128 R4, [UR31+0xf0] ;  /* 0x0000f01fff047984 */ /* 0x000ea20008000c00 */
[----:B------:R-:W-:Y:S01]  /*44b0*/  UISETP.GE.AND UP0, UPT, UR39, 0x1, UPT ;  /* 0x000000012700788c */ /* 0x000fe2000bf06270 */
[----:B------:R-:W-:Y:S01]  /*44c0*/  @!PT LDS RZ, [RZ] ;  /* 0x00000000fffff984 */ /* 0x000fe20000000800 */
[----:B------:R-:W-:Y:S01]  /*44d0*/  @!PT LDS RZ, [RZ] ;  /* 0x00000000fffff984 */ /* 0x000fe20000000800 */
[----:B------:R-:W-:Y:S01]  /*44e0*/  @!PT LDS RZ, [RZ] ;  /* 0x00000000fffff984 */ /* 0x000fe20000000800 */
[----:B------:R-:W-:Y:S01]  /*44f0*/  @!PT LDS RZ, [RZ] ;  /* 0x00000000fffff984 */ /* 0x000fe20000000800 */
[----:B------:R3:W-:Y:S06]  /*4500*/  MEMBAR.ALL.CTA ;  /* 0x0000000000007992 */ /* 0x0007ec0000008000 */
[----:B---3--:R-:W3:Y:S02]  /*4510*/  FENCE.VIEW.ASYNC.S ;  /* 0x00000000000073c6 */ /* 0x008ee40000000000 */
[----:B---3--:R-:W-:Y:S01]  /*4520*/  SYNCS.ARRIVE.TRANS64.RED.A1T0 RZ, [UR56], RZ ;  /* 0x000000ffffff79a7 */ /* 0x008fe20008100438 */
[----:B--2---:R-:W-:Y:S11]  /*4530*/  LOP3.LUT P0, RZ, R6, 0x1, RZ, 0xc0, !PT ;  /* 0x0000000106ff7812 */ /* 0x004ff6000780c0ff */
[----:B------:R-:W-:Y:S02]  /*4540*/  @!UPT UIADD3 URZ, UPT, UPT, URZ, URZ, URZ ;  /* 0x000000fffffff290 */ /* 0x000fe4000fffe0ff */
[----:B------:R-:W-:Y:S01]  /*4550*/  VOTEU.ANY UP3, P0 ;  /* 0x0000000000ff7886 */ /* 0x000fe20000060100 */
[----:B------:R-:W-:Y:S11]  /*4560*/  PLOP3.LUT P0, PT, PT, PT, UP3, 0x80, 0x8 ;  /* 0x000000000008781c */ /* 0x000ff60003f0f038 */
[----:B------:R-:W-:Y:S02]  /*4570*/  @!UPT UIADD3 URZ, UPT, UPT, URZ, URZ, URZ ;  /* 0x000000fffffff290 */ /* 0x000fe4000fffe0ff */
[----:B-1----:R-:W-:Y:S02]  /*4580*/  @P0 MOV R3, R4 ;  /* 0x0000000400030202 */ /* 0x002fe40000000f00 */
[----:B------:R-:W-:Y:S02]  /*4590*/  @P0 LOP3.LUT R0, R5, 0xffff, RZ, 0xc0, !PT ;  /* 0x0000ffff05000812 */ /* 0x000fe400078ec0ff */
[----:B------:R-:W-:Y:S02]  /*45a0*/  @P0 R2UR UR5, R3 ;  /* 0x00000000030502ca */ /* 0x000fe400000e0000 */
[----:B------:R-:W-:Y:S11]  /*45b0*/  @P0 R2UR UR4, R0 ;  /* 0x00000000000402ca */ /* 0x000ff600000e0000 */
[----:B------:R-:W-:Y:S02]  /*45c0*/  @UP3 UMOV UR15, UR5 ;  /* 0x00000005000f3c82 */ /* 0x000fe40008000000 */
[----:B------:R-:W-:Y:S01]  /*45d0*/  @UP3 UMOV UR14, UR4 ;  /* 0x00000004000e3c82 */ /* 0x000fe20008000000 */
[----:B------:R-:W-:Y:S05]  /*45e0*/  BRA.U !UP0, `(.L_x_63) ;  /* 0x0000000108c07547 */ /* 0x000fea000b800000 */
[----:B------:R-:W-:Y:S02]  /*45f0*/  UIMAD.WIDE.U32 UR8, UR14, UR47, URZ ;  /* 0x0000002f0e0872a5 */ /* 0x000fe4000f8e00ff */
[----:B------:R-:W-:Y:S02]  /*4600*/  UP2UR UR16, UPR, URZ, 0x4 ;  /* 0x00000004ff107883 */ /* 0x000fe40008000000 */
[----:B------:R-:W-:Y:S02]  /*4610*/  UISETP.NE.AND UP2, UPT, UR46, 0x1, UPT ;  /* 0x000000012e00788c */ /* 0x000fe4000bf45270 */
[----:B------:R-:W-:Y:S02]  /*4620*/  UIMAD.WIDE.U32 UR10, UR15, UR44, URZ ;  /* 0x0000002c0f0a72a5 */ /* 0x000fe4000f8e00ff */
[----:B------:R-:W-:Y:S02]  /*4630*/  USEL UR4, UR48, UR52, !UP2 ;  /* 0x0000003430047287 */ /* 0x000fe4000d000000 */
[----:B------:R-:W-:Y:S02]  /*4640*/  UISETP.NE.AND UP0, UPT, UR30, 0x1, UPT ;  /* 0x000000011e00788c */ /* 0x000fe4000bf05270 */
[----:B------:R-:W-:Y:S02]  /*4650*/  UP2UR UR21, UPR, URZ, 0x2 ;  /* 0x00000002ff157883 */ /* 0x000fe40008000000 */
[----:B------:R-:W-:Y:S02]  /*4660*/  UISETP.NE.AND UP1, UPT, UR39, 0x1, UPT ;  /* 0x000000012700788c */ /* 0x000fe4000bf25270 */
[----:B------:R-:W-:Y:S02]  /*4670*/  UIMAD.WIDE.U32 UR12, UR4, UR22, URZ ;  /* 0x00000016040c72a5 */ /* 0x000fe4000f8e00ff */
[----:B------:R-:W-:Y:S01]  /*4680*/  USEL UR7, UR50, UR53, !UP0 ;  /* 0x0000003532077287 */ /* 0x000fe2000c000000 */
[----:B------:R-:W-:Y:S02]  /*4690*/  UMOV UR5, UR9 ;  /* 0x0000000900057c82 */ /* 0x000fe40008000000 */
[----:B------:R-:W-:Y:S02]  /*46a0*/  USHF.R.U32.HI UR6, URZ, UR64, UR5 ;  /* 0x00000040ff067299 */ /* 0x000fe40008011605 */
[----:B------:R-:W-:Y:S02]  /*46b0*/  UIMAD.WIDE.U32 UR18, UR7, UR22, URZ ;  /* 0x00000016071272a5 */ /* 0x000fe4000f8e00ff */
[----:B------:R-:W-:Y:S02]  /*46c0*/  USEL UR6, UR14, UR6, !UP2 ;  /* 0x000000060e067287 */ /* 0x000fe4000d000000 */
[----:B------:R-:W-:Y:S01]  /*46d0*/  UISETP.NE.AND UP2, UPT, UR16, URZ, UPT ;  /* 0x000000ff1000728c */ /* 0x000fe2000bf45270 */
[----:B------:R-:W-:Y:S01]  /*46e0*/  UMOV UR5, UR11 ;  /* 0x0000000b00057c82 */ /* 0x000fe20008000000 */
[----:B------:R-:W-:Y:S02]  /*46f0*/  UIMAD.WIDE.U32 UR10, UR6, UR22, URZ ;  /* 0x00000016060a72a5 */ /* 0x000fe4000f8e00ff */
[----:B------:R-:W-:Y:S03]  /*4700*/  USHF.R.U32.HI UR8, URZ, UR45, UR5 ;  /* 0x0000002dff087299 */ /* 0x000fe60008011605 */
[----:B------:R-:W-:Y:S02]  /*4710*/  UMOV UR5, UR13 ;  /* 0x0000000d00057c82 */ /* 0x000fe40008000000 */
[----:B------:R-:W-:Y:S03]  /*4720*/  @UP1 USHF.R.U32.HI UR4, URZ, UR23, UR5 ;  /* 0x00000017ff041299 */ /* 0x000fe60008011605 */
[----:B------:R-:W-:Y:S01]  /*4730*/  UMOV UR5, UR19 ;  /* 0x0000001300057c82 */ /* 0x000fe20008000000 */
[----:B------:R-:W-:Y:S02]  /*4740*/  UIMAD UR4, UR39, UR4, URZ ;  /* 0x00000004270472a4 */ /* 0x000fe4000f8e02ff */
[----:B------:R-:W-:Y:S02]  /*4750*/  @UP1 USHF.R.U32.HI UR7, URZ, UR23, UR5 ;  /* 0x00000017ff071299 */ /* 0x000fe40008011605 */
[----:B------:R-:W-:Y:S02]  /*4760*/  USEL UR5, UR15, UR8, !UP0 ;  /* 0x000000080f057287 */ /* 0x000fe4000c000000 */
[----:B------:R-:W-:Y:S02]  /*4770*/  UIMAD UR8, UR39, UR7, URZ ;  /* 0x00000007270872a4 */ /* 0x000fe4000f8e02ff */
[----:B------:R-:W-:Y:S03]  /*4780*/  UISETP.GE.AND UP0, UPT, UR6, UR4, UPT ;  /* 0x000000040600728c */ /* 0x000fe6000bf06270 */
[----:B------:R-:W-:Y:S01]  /*4790*/  UMOV UR4, UR11 ;  /* 0x0000000b00047c82 */ /* 0x000fe20008000000 */
[----:B------:R-:W-:Y:S02]  /*47a0*/  UISETP.GE.OR UP0, UPT, UR5, UR8, UP0 ;  /* 0x000000080500728c */ /* 0x000fe40008706670 */
[----:B------:R-:W-:Y:S02]  /*47b0*/  USHF.R.U32.HI UR4, URZ, UR23, UR4 ;  /* 0x00000017ff047299 */ /* 0x000fe40008011604 */
[----:B------:R-:W-:Y:S02]  /*47c0*/  UIMAD.WIDE.U32 UR8, UR5, UR22, URZ ;  /* 0x00000016050872a5 */ /* 0x000fe4000f8e00ff */
[----:B------:R-:W-:Y:S04]  /*47d0*/  USEL UR10, UR6, UR4, !UP1 ;  /* 0x00000004060a7287 */ /* 0x000fe8000c800000 */
[----:B------:R-:W-:Y:S01]  /*47e0*/  UIADD3 UR11, UPT, UPT, -UR10, URZ, URZ ;  /* 0x000000ff0a0b7290 */ /* 0x000fe2000fffe1ff */
[----:B------:R-:W-:Y:S02]  /*47f0*/  @!UP0 UMOV UR4, UR9 ;  /* 0x0000000900048c82 */ /* 0x000fe40008000000 */
[----:B------:R-:W-:Y:S02]  /*4800*/  @!UP0 USHF.R.U32.HI UR4, URZ, UR23, UR4 ;  /* 0x00000017ff048299 */ /* 0x000fe40008011604 */
[----:B------:R-:W-:Y:S02]  /*4810*/  UIMAD UR8, UR39, UR11, UR6 ;  /* 0x0000000b270872a4 */ /* 0x000fe4000f8e0206 */
[----:B------:R-:W-:Y:S02]  /*4820*/  @!UP0 USEL UR4, UR5, UR4, !UP1 ;  /* 0x0000000405048287 */ /* 0x000fe4000c800000 */
[----:B------:R-:W-:Y:S02]  /*4830*/  UISETP.NE.AND UP1, UPT, UR21, URZ, UPT ;  /* 0x000000ff1500728c */ /* 0x000fe4000bf25270 */
[----:B------:R-:W-:Y:S02]  /*4840*/  @!UP0 UIMAD UR8, UR7, UR8, UR4 ;  /* 0x00000008070882a4 */ /* 0x000fe4000f8e0204 */
[----:B------:R-:W-:Y:S02]  /*4850*/  @!UP0 UIADD3 UR9, UPT, UPT, UR10, -UR4, URZ ;  /* 0x800000040a098290 */ /* 0x000fe4000fffe0ff */
[----:B------:R-:W-:Y:S02]  /*4860*/  UIADD3 UR4, UPT, UPT, -UR5, URZ, URZ ;  /* 0x000000ff05047290 */ /* 0x000fe4000fffe1ff */
[----:B------:R-:W-:Y:S02]  /*4870*/  UIADD3 UR7, UPT, UPT, -UR6, URZ, URZ ;  /* 0x000000ff06077290 */ /* 0x000fe4000fffe1ff */
[----:B------:R-:W-:Y:S02]  /*4880*/  @!UP0 UIMAD UR6, UR9, UR39, UR5 ;  /* 0x00000027090682a4 */ /* 0x000fe4000f8e0205 */
[----:B------:R-:W-:Y:S02]  /*4890*/  UIMAD UR15, UR30, UR4, UR15 ;  /* 0x000000041e0f72a4 */ /* 0x000fe4000f8e020f */
[----:B------:R-:W-:Y:S01]  /*48a0*/  UIMAD UR4, UR46, UR7, UR14 ;  /* 0x000000072e0472a4 */ /* 0x000fe2000f8e020e */
[----:B------:R-:W-:Y:S02]  /*48b0*/  @!UP0 UMOV UR5, UR8 ;  /* 0x0000000800058c82 */ /* 0x000fe40008000000 */
[----:B------:R-:W-:Y:S02]  /*48c0*/  UIMAD UR15, UR5, UR30, UR15 ;  /* 0x0000001e050f72a4 */ /* 0x000fe4000f8e020f */
[----:B------:R-:W-:Y:S11]  /*48d0*/  UIMAD UR14, UR6, UR46, UR4 ;  /* 0x0000002e060e72a4 */ /* 0x000ff6000f8e0204 */
[----:B------:R-:W-:Y:S01]  /*48e0*/  @!UPT UIADD3 URZ, UPT, UPT, URZ, URZ, URZ ;  /* 0x000000fffffff290 */ /* 0x000fe2000fffe0ff */
.L_x_63:
[----:B------:R-:W1:Y:S01]  /*48f0*/  @!UP4 LDCU.128 UR8, c[0x0][0xb10] ;  /* 0x00016200ff08c7ac */ /* 0x000e620008000c00 */
[----:B------:R-:W-:Y:S04]  /*4900*/  MOV R0, UR20 ;  /* 0x0000001400007c02 */ /* 0x000fe80008000f00 */
[----:B------:R-:W-:Y:S01]  /*4910*/  IABS R0, R0 ;  /* 0x0000000000007213 */ /* 0x000fe20000000000 */
[----:B------:R-:W2:Y:S01]  /*4920*/  @!UP4 LDCU UR5, c[0x0][0xb0c] ;  /* 0x00016180ff05c7ac */ /* 0x000ea20008000800 */
[----:B------:R-:W3:Y:S01]  /*4930*/  @!UP4 LDCU UR4, c[0x0][0xb20] ;  /* 0x00016400ff04c7ac */ /* 0x000ee20008000800 */
[----:B-1----:R-:W-:Y:S04]  /*4940*/  UIMAD.WIDE.U32 UR6, UR15, UR8, URZ ;  /* 0x000000080f0672a5 */ /* 0x002fe8000f8e00ff */
[----:B------:R-:W-:Y:S02]  /*4950*/  @!UP4 USHF.R.U32.HI UR7, URZ, UR9, UR7 ;  /* 0x00000009ff07c299 */ /* 0x000fe40008011607 */
[----:B------:R-:W-:Y:S02]  /*4960*/  UIMAD.WIDE.U32 UR8, UR14, UR11, URZ ;  /* 0x0000000b0e0872a5 */ /* 0x000fe4000f8e00ff */
[----:B--2---:R-:W-:Y:S04]  /*4970*/  @!UP4 UISETP.NE.AND UP0, UPT, UR5, 0x1, UPT ;  /* 0x000000010500c88c */ /* 0x004fe8000bf05270 */
[----:B------:R-:W-:Y:S02]  /*4980*/  @!UP4 USEL UR7, UR15, UR7, !UP0 ;  /* 0x000000070f07c287 */ /* 0x000fe4000c000000 */
[----:B------:R-:W-:Y:S01]  /*4990*/  @!UP4 UISETP.NE.AND UP0, UPT, UR10, 0x1, UPT ;  /* 0x000000010a00c88c */ /* 0x000fe2000bf05270 */
[----:B------:R-:W-:Y:S02]  /*49a0*/  @!UP4 UMOV UR6, UR9 ;  /* 0x000000090006cc82 */ /* 0x000fe40008000000 */
[----:B---3--:R-:W-:Y:S04]  /*49b0*/  @!UP4 USHF.R.U32.HI UR6, URZ, UR4, UR6 ;  /* 0x00000004ff06c299 */ /* 0x008fe80008011606 */
[----:B------:R-:W-:Y:S04]  /*49c0*/  @!UP4 USEL UR6, UR14, UR6, !UP0 ;  /* 0x000000060e06c287 */ /* 0x000fe8000c000000 */
[----:B------:R-:W-:Y:S02]  /*49d0*/  @!UP4 UIADD3 UR4, UPT, UPT, -UR7, UR6, URZ ;  /* 0x000000060704c290 */ /* 0x000fe4000fffe1ff */
[----:B------:R-:W-:Y:S02]  /*49e0*/  @!UP4 UIADD3 UR6, UPT, UPT, UR7, -UR6, URZ ;  /* 0x800000060706c290 */ /* 0x000fe4000fffe0ff */
[----:B------:R-:W-:Y:S02]  /*49f0*/  @!UP4 UIMAD UR15, UR4, UR5, UR15 ;  /* 0x00000005040fc2a4 */ /* 0x000fe4000f8e020f */
[----:B------:R-:W-:Y:S01]  /*4a00*/  @!UP4 UIMAD UR14, UR6, UR10, UR14 ;  /* 0x0000000a060ec2a4 */ /* 0x000fe2000f8e020e */
[----:B------:R-:W-:Y:S11]  /*4a10*/  BRA.U UP2, `(.L_x_64) ;  /* 0x0000000102107547 */ /* 0x000ff6000b800000 */
[----:B------:R-:W-:Y:S04]  /*4a20*/  MOV R3, UR63 ;  /* 0x0000003f00037c02 */ /* 0x000fe80008000f00 */
[----:B------:R-:W-:Y:S04]  /*4a30*/  SHF.L.U32 R12, R3, 0x1f, RZ ;  /* 0x0000001f030c7819 */ /* 0x000fe800000006ff */
[----:B------:R-:W1:Y:S02]  /*4a40*/  SYNCS.PHASECHK.TRANS64.TRYWAIT P1, [UR31+0xa8], R12 ;  /* 0x0000a80cff0075a7 */ /* 0x000e64000802111f */
[----:B-1----:R-:W-:Y:S05]  /*4a50*/  @!P1 BRA `(.L_x_65) ;  /* 0x0000005800a09947 */ /* 0x002fea0003800000 */
.L_x_64:
[----:B------:R-:W-:Y:S01]  /*4a60*/  UISETP.NE.AND UP2, UPT, UR41, URZ, UPT ;  /* 0x000000ff2900728c */ /* 0x000fe2000bf45270 */
[----:B------:R-:W-:Y:S01]  /*4a70*/  R2UR UR4, R0 ;  /* 0x00000000000472ca */ /* 0x000fe200000e0000 */
[----:B------:R-:W-:Y:S01]  /*4a80*/  USHF.L.U32 UR35, UR24, 0x7, URZ ;  /* 0x0000000718237899 */ /* 0x000fe200080006ff */
[----:B------:R-:W-:Y:S05]  /*4a90*/  IMAD.U32 R0, RZ, RZ, UR41 ;  /* 0x00000029ff007e24 */ /* 0x000fea000f8e00ff */
[----:B------:R-:W-:Y:S04]  /*4aa0*/  IABS R9, R0 ;  /* 0x0000000000097213 */ /* 0x000fe80000000000 */
[----:B------:R-:W2:Y:S02]  /*4ab0*/  I2F.RP R16, R9 ;  /* 0x0000000900107306 */ /* 0x000ea40000209400 */
[----:B------:R-:W-:Y:S07]  /*4ac0*/  UIMAD.WIDE.U32 UR6, UR51, UR4, URZ ;  /* 0x00000004330672a5 */ /* 0x000fee000f8e00ff */
[----:B------:R-:W-:Y:S02]  /*4ad0*/  UMOV UR36, UR7 ;  /* 0x0000000700247c82 */ /* 0x000fe40008000000 */
[----:B------:R-:W-:Y:S04]  /*4ae0*/  UIMAD UR4, UR36, UR57, UR4 ;  /* 0x00000039240472a4 */ /* 0x000fe8000f8e0204 */
[----:B------:R-:W-:Y:S01]  /*4af0*/  UISETP.GT.U32.AND UP0, UPT, UR38, UR4, UPT ;  /* 0x000000042600728c */ /* 0x000fe2000bf04070 */
[----:B--2---:R-:W2:Y:S10]  /*4b00*/  MUFU.RCP R0, R16 ;  /* 0x0000001000007308 */ /* 0x004eb40000001000 */
[----:B------:R-:W-:Y:S02]  /*4b10*/  @!UP0 UIADD3 UR4, UPT, UPT, UR4, -UR38, URZ ;  /* 0x8000002604048290 */ /* 0x000fe4000fffe0ff */
[----:B------:R-:W-:Y:S02]  /*4b20*/  @!UP0 UIADD3 UR36, UPT, UPT, UR36, 0x1, URZ ;  /* 0x0000000124248890 */ /* 0x000fe4000fffe0ff */
[----:B------:R-:W-:Y:S02]  /*4b30*/  UISETP.GE.U32.AND UP0, UPT, UR4, UR38, UPT ;  /* 0x000000260400728c */ /* 0x000fe4000bf06070 */
[----:B------:R-:W-:Y:S01]  /*4b40*/  ULOP3.LUT UR4, UR20, UR40, URZ, 0x3c, !UPT ;  /* 0x0000002814047292 */ /* 0x000fe2000f8e3cff */
[----:B--2---:R-:W-:Y:S04]  /*4b50*/  VIADD R11, R0, 0xffffffe ;  /* 0x0ffffffe000b7836 */ /* 0x004fe80000000000 */
[----:B------:R-:W1:Y:S04]  /*4b60*/  F2I.FTZ.U32.TRUNC.NTZ R13, R11 ;  /* 0x0000000b000d7305 */ /* 0x000e68000021f000 */
[----:B------:R-:W-:Y:S02]  /*4b70*/  @UP0 UIADD3 UR36, UPT, UPT, UR36, 0x1, URZ ;  /* 0x0000000124240890 */ /* 0x000fe4000fffe0ff */
[----:B------:R-:W-:Y:S01]  /*4b80*/  UISETP.GE.AND UP0, UPT, UR4, URZ, UPT ;  /* 0x000000ff0400728c */ /* 0x000fe2000bf06270 */
[--C-:B-1----:R-:W-:Y:S10]  /*4b90*/  IMAD.MOV R12, RZ, RZ, -R13.reuse ;  /* 0x000000ffff0c7224 */ /* 0x102ff400078e0a0d */
[----:B------:R-:W-:Y:S02]  /*4ba0*/  @!UP0 UIADD3 UR36, UPT, UPT, -UR36, URZ, URZ ;  /* 0x000000ff24248290 */ /* 0x000fe4000fffe1ff */
[----:B------:R-:W-:Y:S01]  /*4bb0*/  @!UP6 ULOP3.LUT UR36, URZ, UR40, URZ, 0x33, !UPT ;  /* 0x00000028ff24e292 */ /* 0x000fe2000f8e33ff */
[----:B------:R-:W-:Y:S02]  /*4bc0*/  IMAD R3, R12, R9, RZ ;  /* 0x000000090c037224 */ /* 0x000fe400078e02ff */
[----:B------:R-:W-:Y:S01]  /*4bd0*/  IMAD.MOV.U32 R12, RZ, RZ, RZ ;  /* 0x000000ffff0c7224 */ /* 0x000fe200078e00ff */
[----:B------:R-:W-:Y:S02]  /*4be0*/  ULOP3.LUT UR4, UR36, UR41, URZ, 0x3c, !UPT ;  /* 0x0000002924047292 */ /* 0x000fe4000f8e3cff */
[----:B------:R-:W-:Y:S01]  /*4bf0*/  MOV R0, UR36 ;  /* 0x0000002400007c02 */ /* 0x000fe20008000f00 */
[----:B------:R-:W-:Y:S01]  /*4c00*/  IMAD.HI.U32 R13, R13, R3, R12 ;  /* 0x000000030d0d7227 */ /* 0x000fe200078e000c */
[----:B------:R-:W-:Y:S02]  /*4c10*/  UISETP.GE.AND UP0, UPT, UR4, URZ, UPT ;  /* 0x000000ff0400728c */ /* 0x000fe4000bf06270 */
[----:B------:R-:W-:Y:S01]  /*4c20*/  IABS R0, R0 ;  /* 0x0000000000007213 */ /* 0x000fe20000000000 */
[----:B------:R-:W-:Y:S04]  /*4c30*/  UIADD3 UR4, UPT, UPT, -UR36, URZ, URZ ;  /* 0x000000ff24047290 */ /* 0x000fe8000fffe1ff */
[----:B------:R-:W-:Y:S01]  /*4c40*/  IMAD.HI.U32 R13, R13, R0, RZ ;  /* 0x000000000d0d7227 */ /* 0x000fe200078e00ff */
[----:B------:R-:W-:Y:S03]  /*4c50*/  UIMAD UR4, UR40, UR4, UR20 ;  /* 0x00000004280472a4 */ /* 0x000fe6000f8e0214 */
[----:B------:R-:W-:Y:S01]  /*4c60*/  IMAD.MOV R3, RZ, RZ, -R13 ;  /* 0x000000ffff037224 */ /* 0x000fe200078e0a0d */
[----:B------:R-:W-:Y:S03]  /*4c70*/  USHF.L.U32 UR34, UR4, 0x7, URZ ;  /* 0x0000000704227899 */ /* 0x000fe600080006ff */
[C---:B------:R-:W-:Y:S05]  /*4c80*/  IMAD R0, R9.reuse, R3, R0 ;  /* 0x0000000309007224 */ /* 0x040fea00078e0200 */
[----:B------:R-:W-:Y:S11]  /*4c90*/  ISETP.GT.U32.AND P1, PT, R9, R0, PT ;  /* 0x000000000900720c */ /* 0x000ff60003f24070 */
[----:B------:R-:W-:Y:S02]  /*4ca0*/  @!UPT UIADD3 URZ, UPT, UPT, URZ, URZ, URZ ;  /* 0x000000fffffff290 */ /* 0x000fe4000fffe0ff */
[-C--:B------:R-:W-:Y:S01]  /*4cb0*/  @!P1 IADD3 R0, PT, PT, R0, -R9.reuse, RZ ;  /* 0x8000000900009210 */ /* 0x080fe20007ffe0ff */
[----:B------:R-:W-:Y:S01]  /*4cc0*/  @!P1 VIADD R13, R13, 0x1 ;  /* 0x000000010d0d9836 */ /* 0x000fe20000000000 */
[----:B------:R-:W-:Y:S02]  /*4cd0*/  ISETP.NE.U32.AND P1, PT, RZ, UR42, PT ;  /* 0x0000002aff007c0c */ /* 0x000fe4000bf25070 */
[----:B------:R-:W-:Y:S02]  /*4ce0*/  ISETP.GE.U32.AND P2, PT, R0, R9, PT ;  /* 0x000000090000720c */ /* 0x000fe40003f46070 */
[----:B------:R-:W-:Y:S02]  /*4cf0*/  ISETP.NE.AND.EX P1, PT, RZ, UR43, PT, P1 ;  /* 0x0000002bff007c0c */ /* 0x000fe4000bf25310 */
[----:B------:R-:W-:Y:S09]  /*4d00*/  SHF.L.U32 R9, R10, 0x1f, RZ ;  /* 0x0000001f0a097819 */ /* 0x000ff200000006ff */
[----:B------:R-:W-:Y:S04]  /*4d10*/  @P2 IADD3 R13, PT, PT, R13, 0x1, RZ ;  /* 0x000000010d0d2810 */ /* 0x000fe80007ffe0ff */
[----:B------:R-:W-:Y:S11]  /*4d20*/  R2UR UR37, R13 ;  /* 0x000000000d2572ca */ /* 0x000ff600000e0000 */
[----:B------:R-:W-:Y:S02]  /*4d30*/  @!UPT UIADD3 URZ, UPT, UPT, URZ, URZ, URZ ;  /* 0x000000fffffff290 */ /* 0x000fe4000fffe0ff */
[----:B------:R-:W-:Y:S02]  /*4d40*/  @!UP0 UIADD3 UR37, UPT, UPT, -UR37, URZ, URZ ;  /* 0x000000ff25258290 */ /* 0x000fe4000fffe1ff */
[----:B------:R-:W-:Y:S04]  /*4d50*/  @!UP2 ULOP3.LUT UR37, URZ, UR41, URZ, 0x33, !UPT ;  /* 0x00000029ff25a292 */ /* 0x000fe8000f8e33ff */
[----:B------:R-:W-:Y:S04]  /*4d60*/  UIADD3 UR5, UPT, UPT, -UR37, URZ, URZ ;  /* 0x000000ff25057290 */ /* 0x000fe8000fffe1ff */
[----:B------:R-:W-:Y:S01]  /*4d70*/  UIMAD UR36, UR41, UR5, UR36 ;  /* 0x00000005292472a4 */ /* 0x000fe2000f8e0224 */
[----:B------:R-:W-:Y:S11]  /*4d80*/  BRA.U !UP5, `(.L_x_66) ;  /* 0x000000010d387547 */ /* 0x000ff6000b800000 */
[----:B------:R-:W-:Y:S01]  /*4d90*/  UISETP.NE.AND UP1, UPT, UR62, URZ, UPT ;  /* 0x000000ff3e00728c */ /* 0x000fe2000bf25270 */
[----:B------:R-:W-:Y:S01]  /*4da0*/  HFMA2 R0, -RZ, RZ, 0, 5.9604644775390625e-08 ;  /* 0x00000001ff007431 */ /* 0x000fe200000001ff */
[----:B------:R-:W1:Y:S01]  /*4db0*/  LDCU.64 UR8, c[0x0][0x358] ;  /* 0x00006b00ff0877ac */ /* 0x000e620008000a00 */
[----:B------:R-:W-:Y:S03]  /*4dc0*/  IMAD.MOV.U32 R89, RZ, RZ, 0x1 ;  /* 0x00000001ff597424 */ /* 0x000fe600078e00ff */
[----:B------:R-:W-:Y:S05]  /*4dd0*/  PLOP3.LUT P2, PT, PT, PT, UP1, 0x80, 0x8 ;  /* 0x000000000008781c */ /* 0x000fea0003f4f018 */
[----:B------:R-:W2:Y:S01]  /*4de0*/  @UP1 LDCU.64 UR4, c[0x0][0x888] ;  /* 0x00011100ff0417ac */ /* 0x000ea20008000a00 */
[----:B------:R-:W-:Y:S07]  /*4df0*/  @UP1 UIMAD UR6, UR49, UR42, URZ ;  /* 0x0000002a310612a4 */ /* 0x000fee000f8e02ff */
[----:B------:R-:W-:Y:S01]  /*4e00*/  @!P2 PRMT R89, R0, 0x7610, R89 ;  /* 0x000076100059a816 */ /* 0x000fe20000000059 */
[----:B--2---:R-:W-:Y:S06]  /*4e10*/  @UP1 UIMAD.WIDE UR4, UR6, 0x4, UR4 ;  /* 0x00000004060418a5 */ /* 0x004fec000f8e0204 */
[----:B------:R-:W-:Y:S01]  /*4e20*/  IMAD.U32 R12, RZ, RZ, UR4 ;  /* 0x00000004ff0c7e24 */ /* 0x000fe2000f8e00ff */
[----:B------:R-:W-:Y:S04]  /*4e30*/  MOV R13, UR5 ;  /* 0x00000005000d7c02 */ /* 0x000fe80008000f00 */
[----:B------:R-:W2:Y:S01]  /*4e40*/  @!UP1 LDCU UR4, c[0x0][0x880] ;  /* 0x00011000ff0497ac */ /* 0x000ea20008000800 */
[----:B-1---5:R1:W5:Y:S02]  /*4e50*/  @P2 LDG.E R41, desc[UR8][R12.64] ;  /* 0x000000080c292981 */ /* 0x022364000c1e1900 */
[----:B-12---:R-:W-:Y:S07]  /*4e60*/  @!P2 IMAD.U32 R41, RZ, RZ, UR4 ;  /* 0x00000004ff29ae24 */ /* 0x006fee000f8e00ff */
.L_x_66:
[----:B-----5:R-:W-:Y:S01]  /*4e70*/  @!P1 FSETP.EQ.AND P3, PT, R41, RZ, PT ;  /* 0x000000ff2900920b */ /* 0x020fe20003f62000 */
[----:B------:R-:W-:Y:S01]  /*4e80*/  @!UPT UIADD3 URZ, UPT, UPT, URZ, URZ, URZ ;  /* 0x000000fffffff290 */ /* 0x000fe2000fffe0ff */
[----:B------:R-:W-:Y:S11]  /*4e90*/  @!P1 BRA `(.L_x_67) ;  /* 0x0000000000149947 */ /* 0x000ff60003800000 */
[----:B------:R-:W-:Y:S02]  /*4ea0*/  LOP3.LUT P1, RZ, R89, 0xff, RZ, 0xc0, !PT ;  /* 0x000000ff59ff7812 */ /* 0x000fe4000782c0ff */
[----:B------:R-:W-:Y:S04]  /*4eb0*/  PLOP3.LUT P3, PT, PT, PT, UP1, 0x80, 0x8 ;  /* 0x000000000008781c */ /* 0x000fe80003f6f018 */
[----:B------:R-:W-:Y:S07]  /*4ec0*/  PLOP3.LUT P3, PT, P3, PT, PT, 0x8, 0x80 ;  /* 0x000000000080781c */ /* 0x000fee0001f6e170 */
[----:B------:R-:W-:Y:S11]  /*4ed0*/  @P1 FSETP.EQ.AND P3, PT, R41, RZ, PT ;  /* 0x000000ff2900120b */ /* 0x000ff60003f62000 */
[----:B------:R-:W-:Y:S02]  /*4ee0*/  @!UPT UIADD3 URZ, UPT, UPT, URZ, URZ, URZ ;  /* 0x000000fffffff290 */ /* 0x000fe4000fffe0ff */
.L_x_67:
[----:B------:R-:W1:Y:S01]  /*4ef0*/  SYNCS.PHASECHK.TRANS64.TRYWAIT P1, [UR31+0x80], R9 ;  /* 0x00008009ff0075a7 */ /* 0x000e62000802111f */
[----:B------:R-:W-:Y:S04]  /*4f00*/  ELECT P2, URZ, PT ;  /* 0x0000000000ff782f */ /* 0x000fe80003840000 */
[----:B------:R-:W-:Y:S01]  /*4f10*/  PLOP3.LUT P2, PT, P3, P2, PT, 0xf2, 0x2f ;  /* 0x00000000002f781c */ /* 0x000fe20001f45e72 */
[----:B------:R-:W-:Y:S01]  /*4f20*/  @!UPT UIADD3 URZ, UPT, UPT, URZ, URZ, URZ ;  /* 0x000000fffffff290 */ /* 0x000fe2000fffe0ff */
[----:B-1----:R-:W-:Y:S11]  /*4f30*/  @!P1 BRA `(.L_x_68) ;  /* 0x0000005400809947 */ /* 0x002ff60003800000 */
.L_x_156:
[----:B------:R-:W-:Y:S01]  /*4f40*/  @!P2 IADD3 R3, P1, PT, R14, 0x580, RZ ;  /* 0x000005800e03a810 */ /* 0x000fe20007f3e0ff */
[----:B------:R-:W-:Y:S01]  /*4f50*/  VOTEU.ALL UP0, P2 ;  /* 0x0000000000ff7886 */ /* 0x000fe20001000000 */
[----:B------:R-:W-:Y:S01]  /*4f60*/  UMOV UR6, 0x0 ;  /* 0x0000000000067882 */ /* 0x000fe20000000000 */
[----:B------:R-:W-:Y:S01]  /*4f70*/  UMOV UR7, 0x10000000 ;  /* 0x1000000000077882 */ /* 0x000fe20000000000 */
[----:B------:R-:W-:Y:S01]  /*4f80*/  @!P2 R2UR UR5, R3 ;  /* 0x000000000305a2ca */ /* 0x000fe200000e0000 */
[----:B-1----:R-:W-:Y:S01]  /*4f90*/  @!P2 IMAD.X R0, RZ, RZ, R15, P1 ;  /* 0x000000ffff00a224 */ /* 0x002fe200008e060f */
[----:B------:R-:W-:Y:S01]  /*4fa0*/  @!UP0 UIADD3 UR32, UPT, UPT, UR31, 0x200, URZ ;  /* 0x000002001f208890 */ /* 0x000fe2000fffe0ff */
[----:B------:R-:W-:Y:S03]  /*4fb0*/  VOTEU.ALL UP0, P2 ;  /* 0x0000000000ff7886 */ /* 0x000fe60001000000 */
[----:B------:R-:W-:Y:S01]  /*4fc0*/  @!P2 R2UR UR4, R0 ;  /* 0x000000000004a2ca */ /* 0x000fe200000e0000 */
[----:B------:R-:W-:Y:S06]  /*4fd0*/  @!P2 IMAD.MOV.U32 R0, RZ, RZ, 0x2000 ;  /* 0x00002000ff00a424 */ /* 0x000fec00078e00ff */
[----:B------:R-:W-:Y:S06]  /*4fe0*/  IMAD.U32 R12, RZ, RZ, UR5 ;  /* 0x00000005ff0c7e24 */ /* 0x000fec000f8e00ff */
[----:B------:R-:W-:Y:S01]  /*4ff0*/  IMAD.U32 R13, RZ, RZ, UR4 ;  /* 0x00000004ff0d7e24 */ /* 0x000fe2000f8e00ff */
[----:B------:R-:W-:Y:S04]  /*5000*/  @!P2 R2UR UR4, R12 ;  /* 0x000000000c04a2ca */ /* 0x000fe800000e0000 */
[----:B------:R-:W-:Y:S11]  /*5010*/  @!P2 R2UR UR5, R13 ;  /* 0x000000000d05a2ca */ /* 0x000ff600000e0000 */
[----:B------:R-:W-:Y:S02]  /*5020*/  @!UPT UIADD3 URZ, UPT, UPT, URZ, URZ, URZ ;  /* 0x000000fffffff290 */ /* 0x000fe4000fffe0ff */
[----:B------:R1:W-:Y:S01]  /*5030*/  @!UP0 UTMALDG.4D [UR32], [UR4], desc[UR6] ;  /* 0x00000620040085b4 */ /* 0x0003e20008019000 */
[----:B------:R1:W-:Y:S01]  /*5040*/  @!P2 SYNCS.ARRIVE.TRANS64.RED.A0TR RZ, [UR31+0x60], R0 ;  /* 0x00006000ffffa9a7 */ /* 0x0003e2000830041f */
[----:B------:R-:W-:Y:S01]  /*5050*/  SYNCS.ARRIVE.TRANS64.RED.A1T0 RZ, [UR61], RZ ;  /* 0x000000ffffff79a7 */ /* 0x000fe2000810043d */
[----:B------:R-:W2:Y:S02]  /*5060*/  SYNCS.PHASECHK.TRANS64.TRYWAIT P1, [UR31+0x88], R9 ;  /* 0x00008809ff0075a7 */ /* 0x000ea4000802111f */
[----:B-12---:R-:W-:Y:S05]  /*5070*/  @!P1 BRA `(.L_x_69) ;  /* 0x0000005400489947 */ /* 0x006fea0003800000 */
.L_x_158:
[----:B------:R-:W-:Y:S01]  /*5080*/  @!P2 IADD3 R3, P1, PT, R14, 0x580, RZ ;  /* 0x000005800e03a810 */ /* 0x000fe20007f3e0ff */
[----:B------:R-:W-:Y:S01]  /*5090*/  VOTEU.ALL UP0, P2 ;  /* 0x0000000000ff7886 */ /* 0x000fe20001000000 */
[----:B------:R-:W-:Y:S01]  /*50a0*/  UMOV UR6, 0x0 ;  /* 0x0000000000067882 */ /* 0x000fe20000000000 */
[----:B------:R-:W-:Y:S01]  /*50b0*/  UMOV UR7, 0x10000000 ;  /* 0x1000000000077882 */ /* 0x000fe20000000000 */
[----:B------:R-:W-:Y:S01]  /*50c0*/  @!P2 R2UR UR5, R3 ;  /* 0x000000000305a2ca */ /* 0x000fe200000e0000 */
[----:B-1----:R-:W-:Y:S01]  /*50d0*/  @!P2 IMAD.X R0, RZ, RZ, R15, P1 ;  /* 0x000000ffff00a224 */ /* 0x002fe200008e060f */
[----:B------:R-:W-:Y:S02]  /*50e0*/  @!UP0 UIADD3 UR26, UPT, UPT, UR34, 0x20, URZ ;  /* 0x00000020221a8890 */ /* 0x000fe4000fffe0ff */
[----:B------:R-:W-:Y:S02]  /*50f0*/  @!UP0 UIADD3 UR24, UPT, UPT, UR31, 0x2200, URZ ;  /* 0x000022001f188890 */ /* 0x000fe4000fffe0ff */
[----:B------:R-:W-:Y:S01]  /*5100*/  @!P2 R2UR UR4, R0 ;  /* 0x000000000004a2ca */ /* 0x000fe200000e0000 */
[----:B------:R-:W-:Y:S01]  /*5110*/  VOTEU.ALL UP0, P2 ;  /* 0x0000000000ff7886 */ /* 0x000fe20001000000 */
[----:B------:R-:W-:Y:S01]  /*5120*/  @!P2 IMAD.MOV.U32 R0, RZ, RZ, 0x2000 ;  /* 0x00002000ff00a424 */ /* 0x000fe200078e00ff */
[----:B------:R-:W-:Y:S01]  /*5130*/  UMOV UR27, UR35 ;  /* 0x00000023001b7c82 */ /* 0x000fe20008000000 */
[----:B------:R-:W-:Y:S01]  /*5140*/  UMOV UR28, UR36 ;  /* 0x00000024001c7c82 */ /* 0x000fe20008000000 */
[----:B------:R-:W-:Y:S02]  /*5150*/  UMOV UR29, UR37 ;  /* 0x00000025001d7c82 */ /* 0x000fe40008000000 */
        /* <DEDUP_REMOVED lines=10> */
.L_x_160:
[----:B------:R-:W-:Y:S01]  /*5200*/  @!P2 IADD3 R3, P1, PT, R14, 0x580, RZ ;  /* 0x000005800e03a810 */ /* 0x000fe20007f3e0ff */
[----:B------:R-:W-:Y:S01]  /*5210*/  VOTEU.ALL UP0, P2 ;  /* 0x0000000000ff7886 */ /* 0x000fe20001000000 */
[----:B------:R-:W-:Y:S01]  /*5220*/  UMOV UR6, 0x0 ;  /* 0x0000000000067882 */ /* 0x000fe20000000000 */
[----:B------:R-:W-:Y:S01]  /*5230*/  UMOV UR7, 0x10000000 ;  /* 0x1000000000077882 */ /* 0x000fe20000000000 */
[----:B------:R-:W-:Y:S01]  /*5240*/  @!P2 R2UR UR5, R3 ;  /* 0x000000000305a2ca */ /* 0x000fe200000e0000 */
[----:B-1----:R-:W-:Y:S01]  /*5250*/  @!P2 IMAD.X R0, RZ, RZ, R15, P1 ;  /* 0x000000ffff00a224 */ /* 0x002fe200008e060f */
[----:B------:R-:W-:Y:S01]  /*5260*/  @!UP0 UIADD3 UR18, UPT, UPT, UR34, 0x40, URZ ;  /* 0x0000004022128890 */ /* 0x000fe2000fffe0ff */
[----:B------:R-:W-:Y:S01]  /*5270*/  @P0 SHF.R.U32.HI R4, RZ, 0x10, R5 ;  /* 0x00000010ff040819 */ /* 0x000fe20000011605 */
[----:B------:R-:W-:Y:S02]  /*5280*/  @!UP0 UIADD3 UR16, UPT, UPT, UR31, 0x4200, URZ ;  /* 0x000042001f108890 */ /* 0x000fe4000fffe0ff */
[----:B------:R-:W-:Y:S01]  /*5290*/  @!P2 R2UR UR4, R0 ;  /* 0x000000000004a2ca */ /* 0x000fe200000e0000 */
[----:B------:R-:W-:Y:S01]  /*52a0*/  VOTEU.ALL UP0, P2 ;  /* 0x0000000000ff7886 */ /* 0x000fe20001000000 */
[----:B------:R-:W-:Y:S01]  /*52b0*/  @!P2 IMAD.MOV.U32 R0, RZ, RZ, 0x2000 ;  /* 0x00002000ff00a424 */ /* 0x000fe200078e00ff */
[----:B------:R-:W-:Y:S01]  /*52c0*/  UMOV UR19, UR35 ;  /* 0x0000002300137c82 */ /* 0x000fe20008000000 */
[----:B------:R-:W-:Y:S01]  /*52d0*/  UMOV UR20, UR36 ;  /* 0x0000002400147c82 */ /* 0x000fe20008000000 */
[----:B------:R-:W-:Y:S01]  /*52e0*/  UMOV UR21, UR37 ;  /* 0x0000002500157c82 */ /* 0x000fe20008000000 */
[----:B------:R-:W-:Y:S01]  /*52f0*/  @P0 R2UR UR49, R4 ;  /* 0x00000000043102ca */ /* 0x000fe200000e0000 */
        /* <DEDUP_REMOVED lines=10> */
.L_x_162:
[----:B------:R-:W-:Y:S01]  /*53a0*/  @!P2 IADD3 R3, P0, PT, R14, 0x580, RZ ;  /* 0x000005800e03a810 */ /* 0x000fe20007f1e0ff */
[----:B------:R-:W-:Y:S01]  /*53b0*/  VOTEU.ALL UP0, P2 ;  /* 0x0000000000ff7886 */ /* 0x000fe20001000000 */
[----:B------:R-:W-:Y:S01]  /*53c0*/  UMOV UR6, 0x0 ;  /* 0x0000000000067882 */ /* 0x000fe20000000000 */
[----:B------:R-:W-:Y:S01]  /*53d0*/  UMOV UR7, 0x10000000 ;  /* 0x1000000000077882 */ /* 0x000fe20000000000 */
[----:B------:R-:W-:Y:S01]  /*53e0*/  @!P2 R2UR UR5, R3 ;  /* 0x000000000305a2ca */ /* 0x000fe200000e0000 */
[----:B-1----:R-:W-:Y:S01]  /*53f0*/  @!P2 IMAD.X R0, RZ, RZ, R15, P0 ;  /* 0x000000ffff00a224 */ /* 0x002fe200000e060f */
[----:B------:R-:W-:Y:S01]  /*5400*/  @!UP0 UIADD3 UR10, UPT, UPT, UR34, 0x60, URZ ;  /* 0x00000060220a8890 */ /* 0x000fe2000fffe0ff */
[----:B------:R-:W-:Y:S01]  /*5410*/  LOP3.LUT R10, R10, 0x1, RZ, 0x3c, !PT ;  /* 0x000000010a0a7812 */ /* 0x000fe200078e3cff */
[----:B------:R-:W-:Y:S01]  /*5420*/  @!UP0 UIADD3 UR8, UPT, UPT, UR31, 0x6200, URZ ;  /* 0x000062001f088890 */ /* 0x000fe2000fffe0ff */
[----:B------:R-:W-:Y:S01]  /*5430*/  LOP3.LUT R8, R8, 0x1, RZ, 0x3c, !PT ;  /* 0x0000000108087812 */ /* 0x000fe200078e3cff */
[----:B------:R-:W-:Y:S01]  /*5440*/  @!UP0 UIADD3 UR9, UPT, UPT, UR31, 0x78, URZ ;  /* 0x000000781f098890 */ /* 0x000fe2000fffe0ff */
[----:B------:R-:W-:Y:S01]  /*5450*/  @!P2 R2UR UR4, R0 ;  /* 0x000000000004a2ca */ /* 0x000fe200000e0000 */
[----:B------:R-:W-:Y:S01]  /*5460*/  VOTEU.ALL UP0, P2 ;  /* 0x0000000000ff7886 */ /* 0x000fe20001000000 */
[----:B------:R-:W-:Y:S01]  /*5470*/  UMOV UR11, UR35 ;  /* 0x00000023000b7c82 */ /* 0x000fe20008000000 */
[----:B------:R-:W-:Y:S01]  /*5480*/  UMOV UR12, UR36 ;  /* 0x00000024000c7c82 */ /* 0x000fe20008000000 */
[----:B------:R-:W-:Y:S01]  /*5490*/  UMOV UR13, UR37 ;  /* 0x00000025000d7c82 */ /* 0x000fe20008000000 */
[----:B------:R-:W-:Y:S01]  /*54a0*/  UIADD3 UR20, UPT, UPT, UR14, UR55, URZ ;  /* 0x000000370e147290 */ /* 0x000fe2000fffe0ff */
[----:B------:R-:W-:Y:S01]  /*54b0*/  IMAD.U32 R4, RZ, RZ, UR5 ;  /* 0x00000005ff047e24 */ /* 0x000fe2000f8e00ff */
[----:B------:R-:W-:Y:S02]  /*54c0*/  UIADD3 UR24, UPT, UPT, UR15, UR54, URZ ;  /* 0x000000360f187290 */ /* 0x000fe4000fffe0ff */
[----:B------:R-:W-:Y:S04]  /*54d0*/  UPLOP3.LUT UP2, UPT, UPT, UPT, UPT, 0x80, 0x8 ;  /* 0x000000000008789c */ /* 0x000fe80003f4f070 */
[----:B------:R-:W-:Y:S01]  /*54e0*/  IMAD.U32 R5, RZ, RZ, UR4 ;  /* 0x00000004ff057e24 */ /* 0x000fe2000f8e00ff */
[----:B------:R-:W-:Y:S04]  /*54f0*/  @!P2 R2UR UR4, R4 ;  /* 0x000000000404a2ca */ /* 0x000fe800000e0000 */
[----:B------:R-:W-:Y:S11]  /*5500*/  @!P2 R2UR UR5, R5 ;  /* 0x000000000505a2ca */ /* 0x000ff600000e0000 */
[----:B------:R-:W-:Y:S02]  /*5510*/  @!UPT UIADD3 URZ, UPT, UPT, URZ, URZ, URZ ;  /* 0x000000fffffff290 */ /* 0x000fe4000fffe0ff */
[----:B------:R1:W-:Y:S01]  /*5520*/  @!UP0 UTMALDG.4D [UR8], [UR4], desc[UR6] ;  /* 0x00000608040085b4 */ /* 0x0003e20008019000 */
[----:B------:R1:W-:Y:S01]  /*5530*/  @!P2 SYNCS.ARRIVE.TRANS64.RED.A0TR RZ, [UR31+0x78], R2 ;  /* 0x00007802ffffa9a7 */ /* 0x0003e2000830041f */
[----:B------:R-:W-:Y:S01]  /*5540*/  SYNCS.ARRIVE.TRANS64.RED.A1T0 RZ, [UR58], RZ ;  /* 0x000000ffffff79a7 */ /* 0x000fe2000810043a */
[----:B------:R-:W-:Y:S05]  /*5550*/  BRA.U UP3, `(.L_x_72) ;  /* 0xffffffed03c47547 */ /* 0x000fea000b83ffff */
[----:B------:R-:W-:-:S04]  /*5560*/  SHF.L.U32 R3, R10, 0x1f, RZ ;  /* 0x0000001f0a037819 */ /* 0x000fc800000006ff */
[----:B------:R-:W2:Y:S02]  /*5570*/  SYNCS.PHASECHK.TRANS64.TRYWAIT P0, [UR31+0x80], R3 ;  /* 0x00008003ff0075a7 */ /* 0x000ea4000800111f */
[----:B--2---:R-:W-:Y:S05]  /*5580*/  @!P0 BRA `(.L_x_73) ;  /* 0x00000050004c8947 */ /* 0x004fea0003800000 */
.L_x_164:
[----:B------:R-:W3:Y:S02]  /*5590*/  SYNCS.PHASECHK.TRANS64.TRYWAIT P0, [UR31+0x88], R3 ;  /* 0x00008803ff0075a7 */ /* 0x000ee4000800111f */
[----:B---3--:R-:W-:Y:S05]  /*55a0*/  @!P0 BRA `(.L_x_74) ;  /* 0x00000050005c8947 */ /* 0x008fea0003800000 */
.L_x_166:
[----:B------:R-:W3:Y:S02]  /*55b0*/  SYNCS.PHASECHK.TRANS64.TRYWAIT P0, [UR31+0x90], R3 ;  /* 0x00009003ff0075a7 */ /* 0x000ee4000800111f */
[----:B---3--:R-:W-:Y:S05]  /*55c0*/  @!P0 BRA `(.L_x_75) ;  /* 0x00000050006c8947 */ /* 0x008fea0003800000 */
.L_x_168:
[----:B--2---:R-:W-:-:S07]  /*55d0*/  MOV R0, UR31 ;  /* 0x0000001f00007c02 */ /* 0x004fce0008000f00 */
.L_x_76:
[----:B--2---:R-:W-:-:S04]  /*55e0*/  SHF.L.U32 R3, R10, 0x1f, RZ ;  /* 0x0000001f0a037819 */ /* 0x004fc800000006ff */
[----:B------:R2:W3:Y:S03]  /*55f0*/  SYNCS.PHASECHK.TRANS64.TRYWAIT P0, [R0+URZ+0x98], R3 ;  /* 0x00009803000075a7 */ /* 0x0004e600080011ff */
[----:B---3--:R-:W-:Y:S05]  /*5600*/  @!P0 NANOSLEEP.SYNCS 0x989680 ;  /* 0x009896800000895d */ /* 0x008fea0003900000 */
[----:B------:R-:W3:Y:S02]  /*5610*/  @!P0 SYNCS.PHASECHK.TRANS64 P0, [R0+URZ+0x98], R3 ;  /* 0x00009803000085a7 */ /* 0x000ee400080010ff */
[----:B-1-3--:R-:W-:Y:S05]  /*5620*/  @P0 EXIT ;  /* 0x000000000000094d */ /* 0x00afea0003800000 */
[----:B------:R-:W-:Y:S05]  /*5630*/  BRA `(.L_x_76) ;  /* 0xfffffffc00e87947 */ /* 0x000fea000383ffff */
.L_x_61:
[----:B------:R-:W-:-:S06]  /*5640*/  UISETP.GE.AND UP0, UPT, UR18, 0x4, UPT ;  /* 0x000000041200788c */ /* 0x000fcc000bf06270 */
[----:B------:R-:W-:-:S13]  /*5650*/  PLOP3.LUT P0, PT, PT, PT, UP0, 0x80, 0x8 ;  /* 0x000000000008781c */ /* 0x000fda0003f0f008 */
[----:B-1----:R-:W-:Y:S05]  /*5660*/  @!P0 EXIT ;  /* 0x000000000000894d */ /* 0x002fea0003800000 */
[----:B------:R-:W1:Y:S08]  /*5670*/  S2UR UR4, SR_CgaCtaId ;  /* 0x00000000000479c3 */ /* 0x000e700000008800 */
[----:B------:R-:W-:Y:S01]  /*5680*/  BAR.SYNC.DEFER_BLOCKING 0x6, 0xa0 ;  /* 0x0182800000007b1d */ /* 0x000fe20000010000 */
[C---:B------:R-:W-:Y:S01]  /*5690*/  IMAD.SHL.U32 R0, R87.reuse, 0x20, RZ ;  /* 0x0000002057007824 */ /* 0x040fe200078e00ff */
[C---:B------:R-:W-:Y:S01]  /*56a0*/  LOP3.LUT R88, R87.reuse, 0x60, RZ, 0xc0, !PT ;  /* 0x0000006057587812 */ /* 0x040fe200078ec0ff */
[C---:B------:R-:W-:Y:S01]  /*56b0*/  IMAD.SHL.U32 R5, R87.reuse, 0x4, RZ ;  /* 0x0000000457057824 */ /* 0x040fe200078e00ff */
[C---:B------:R-:W-:Y:S01]  /*56c0*/  LOP3.LUT R3, R87.reuse, 0x2, RZ, 0xc0, !PT ;  /* 0x0000000257037812 */ /* 0x040fe200078ec0ff */
[----:B------:R-:W-:Y:S01]  /*56d0*/  IMAD.U32 R37, R87, 0x10000, RZ ;  /* 0x0001000057257824 */ /* 0x000fe200078e00ff */
[----:B------:R-:W-:-:S02]  /*56e0*/  UMOV UR48, 0x400 ;  /* 0x0000040000307882 */ /* 0x000fc40000000000 */
[----:B------:R-:W2:Y:S01]  /*56f0*/  LDC.64 R78, c[0x0][0x8b0] ;  /* 0x00022c00ff4e7b82 */ /* 0x000ea20000000a00 */
[----:B------:R-:W3:Y:S01]  /*5700*/  LDCU.64 UR6, c[0x0][0x890] ;  /* 0x00011200ff0677ac */ /* 0x000ee20008000a00 */
[----:B------:R-:W-:Y:S01]  /*5710*/  LOP3.LUT R2, R0, 0xc0, RZ, 0xc0, !PT ;  /* 0x000000c000027812 */ /* 0x000fe200078ec0ff */
[----:B------:R-:W-:Y:S01]  /*5720*/  HFMA2 R83, -RZ, RZ, 0, 0 ;  /* 0x00000000ff537431 */ /* 0x000fe200000001ff */
[----:B------:R-:W-:Y:S01]  /*5730*/  LOP3.LUT R87, R87, 0x4, RZ, 0xc0, !PT ;  /* 0x0000000457577812 */ /* 0x000fe200078ec0ff */
[----:B------:R-:W-:Y:S01]  /*5740*/  USHF.R.S32.HI UR52, URZ, 0x1f, UR5 ;  /* 0x0000001fff347899 */ /* 0x000fe20008011405 */
[----:B------:R-:W-:Y:S01]  /*5750*/  LOP3.LUT R5, R2, 0x18, R5, 0xf8, !PT ;  /* 0x0000001802057812 */ /* 0x000fe200078ef805 */
[----:B------:R-:W-:Y:S01]  /*5760*/  IMAD.MOV.U32 R85, RZ, RZ, 0x1 ;  /* 0x00000001ff557424 */ /* 0x000fe200078e00ff */
[----:B------:R-:W4:Y:S01]  /*5770*/  LDC.64 R76, c[0x0][0x8a8] ;  /* 0x00022a00ff4c7b82 */ /* 0x000f220000000a00 */
[----:B------:R-:W-:Y:S01]  /*5780*/  ULEA.HI UR52, UR52, UR5, URZ, 0x7 ;  /* 0x0000000534347291 */ /* 0x000fe2000f8f38ff */
[----:B------:R-:W-:Y:S01]  /*5790*/  LOP3.LUT R5, R5, 0xf20, R0, 0xf8, !PT ;  /* 0x00000f2005057812 */ /* 0x000fe200078ef800 */
[----:B------:R-:W-:Y:S01]  /*57a0*/  IMAD.MOV.U32 R36, RZ, RZ, RZ ;  /* 0x000000ffff247224 */ /* 0x000fe200078e00ff */
[----:B------:R-:W-:Y:S01]  /*57b0*/  LOP3.LUT R37, R37, 0x600000, RZ, 0xc0, !PT ;  /* 0x0060000025257812 */ /* 0x000fe200078ec0ff */
[----:B------:R-:W-:Y:S01]  /*57c0*/  IMAD.MOV.U32 R84, RZ, RZ, RZ ;  /* 0x000000ffff547224 */ /* 0x000fe200078e00ff */
[----:B------:R-:W2:Y:S01]  /*57d0*/  LDCU UR61, c[0x0][0x370] ;  /* 0x00006e00ff3d77ac */ /* 0x000ea20008000800 */
[----:B-1----:R-:W-:Y:S01]  /*57e0*/  ULEA UR48, UR4, UR48, 0x18 ;  /* 0x0000003004307291 */ /* 0x002fe2000f8ec0ff */
[----:B---3--:R-:W-:Y:S01]  /*57f0*/  MOV R92, UR6 ;  /* 0x00000006005c7c02 */ /* 0x008fe20008000f00 */
[----:B------:R-:W-:Y:S01]  /*5800*/  IMAD.U32 R91, RZ, RZ, UR7 ;  /* 0x00000007ff5b7e24 */ /* 0x000fe2000f8e00ff */
[----:B------:R-:W1:Y:S01]  /*5810*/  LDCU UR45, c[0x0][0xb0c] ;  /* 0x00016180ff2d77ac */ /* 0x000e620008000800 */
[----:B------:R-:W-:-:S05]  /*5820*/  UIADD3 UR4, UPT, UPT, UR48, 0x200, URZ ;  /* 0x0000020030047890 */ /* 0x000fca000fffe0ff */
[----:B------:R-:W3:Y:S01]  /*5830*/  LDS R6, [UR48+0x100] ;  /* 0x00010030ff067984 */ /* 0x000ee20008000800 */
[----:B------:R-:W1:Y:S01]  /*5840*/  LDCU UR38, c[0x0][0xb30] ;  /* 0x00016600ff2677ac */ /* 0x000e620008000800 */
[----:B------:R-:W-:Y:S01]  /*5850*/  MOV R80, UR4 ;  /* 0x0000000400507c02 */ /* 0x000fe20008000f00 */
[----:B------:R-:W1:Y:S03]  /*5860*/  LDCU.64 UR54, c[0x0][0x888] ;  /* 0x00011100ff3677ac */ /* 0x000e660008000a00 */
[----:B------:R-:W-:Y:S01]  /*5870*/  LEA R86, R5, R80, 0x1 ;  /* 0x0000005005567211 */ /* 0x000fe200078e08ff */
[----:B------:R-:W1:Y:S04]  /*5880*/  LDCU.64 UR46, c[0x0][0xb28] ;  /* 0x00016500ff2e77ac */ /* 0x000e680008000a00 */
[--C-:B------:R-:W-:Y:S01]  /*5890*/  IMAD R96, R3, -0x10, R86.reuse ;  /* 0xfffffff003607824 */ /* 0x100fe200078e0256 */
[----:B------:R-:W1:Y:S01]  /*58a0*/  LDCU.128 UR56, c[0x0][0xb10] ;  /* 0x00016200ff3877ac */ /* 0x000e620008000c00 */
[----:B------:R-:W-:Y:S01]  /*58b0*/  IMAD R94, R87, -0x10, R86 ;  /* 0xfffffff0575e7824 */ /* 0x000fe200078e0256 */
[----:B------:R-:W1:Y:S01]  /*58c0*/  LDCU UR60, c[0x0][0x374] ;  /* 0x00006e80ff3c77ac */ /* 0x000e620008000800 */
[----:B------:R-:W-:Y:S01]  /*58d0*/  USHF.R.S32.HI UR52, URZ, 0x7, UR52 ;  /* 0x00000007ff347899 */ /* 0x000fe20008011434 */
[----:B------:R-:W-:Y:S01]  /*58e0*/  UMOV UR53, URZ ;  /* 0x000000ff00357c82 */ /* 0x000fe20008000000 */
[----:B------:R-:W-:Y:S01]  /*58f0*/  UMOV UR50, URZ ;  /* 0x000000ff00327c82 */ /* 0x000fe20008000000 */
[C---:B---3--:R-:W-:Y:S01]  /*5900*/  VIADD R7, R6.reuse, 0x80 ;  /* 0x0000008006077836 */ /* 0x048fe20000000000 */
[----:B------:R-:W-:-:S04]  /*5910*/  LOP3.LUT R6, R6, 0xffff, RZ, 0xc0, !PT ;  /* 0x0000ffff06067812 */ /* 0x000fc800078ec0ff */
[----:B------:R-:W-:-:S05]  /*5920*/  LOP3.LUT R7, R7, 0xffff, RZ, 0xc0, !PT ;  /* 0x0000ffff07077812 */ /* 0x000fca00078ec0ff */
[----:B-12-4-:R3:W-:Y:S02]  /*5930*/  STL.64 [R1], R6 ;  /* 0x0000000601007387 */ /* 0x0167e40000100a00 */
.L_x_120:
[----:B------:R-:W-:Y:S04]  /*5940*/  SHF.L.U32 R3, R83, 0x1f, RZ ;  /* 0x0000001f53037819 */ /* 0x000fe800000006ff */
[----:B-1----:R-:W1:Y:S02]  /*5950*/  SYNCS.PHASECHK.TRANS64.TRYWAIT P0, [UR48+0xb0], R3 ;  /* 0x0000b003ff0075a7 */ /* 0x002e640008001130 */
[----:B-1-3--:R-:W-:Y:S05]  /*5960*/  @!P0 BRA `(.L_x_77) ;  /* 0x0000004c009c8947 */ /* 0x00afea0003800000 */
.L_x_170:
[----:B---3--:R-:W2:Y:S01]  /*5970*/  LDS.128 R4, [UR48+0xf0] ;  /* 0x0000f030ff047984 */ /* 0x008ea20008000c00 */
[----:B------:R-:W-:Y:S01]  /*5980*/  UIADD3 UR4, UPT, UPT, UR48, 0xb8, URZ ;  /* 0x000000b830047890 */ /* 0x000fe2000fffe0ff */
[----:B------:R-:W-:Y:S01]  /*5990*/  IMAD R2, R36, 0x4, R1 ;  /* 0x0000000424027824 */ /* 0x000fe200078e0201 */
[----:B------:R-:W-:Y:S02]  /*59a0*/  UISETP.GE.AND UP0, UPT, UR39, 0x1, UPT ;  /* 0x000000012700788c */ /* 0x000fe4000bf06270 */
[----:B------:R-:W-:Y:S01]  /*59b0*/  UPRMT UR4, URZ, 0x654, UR4 ;  /* 0x00000654ff047896 */ /* 0x000fe20008000004 */
[----:B------:R-:W-:Y:S01]  /*59c0*/  @!PT LDS RZ, [RZ] ;  /* 0x00000000fffff984 */ /* 0x000fe20000000800 */
[----:B------:R-:W-:Y:S01]  /*59d0*/  @!PT LDS RZ, [RZ] ;  /* 0x00000000fffff984 */ /* 0x000fe20000000800 */
[----:B------:R-:W-:Y:S01]  /*59e0*/  @!PT LDS RZ, [RZ] ;  /* 0x00000000fffff984 */ /* 0x000fe20000000800 */
[----:B------:R-:W-:Y:S01]  /*59f0*/  @!PT LDS RZ, [RZ] ;  /* 0x00000000fffff984 */ /* 0x000fe20000000800 */
[----:B------:R3:W-:Y:S06]  /*5a00*/  MEMBAR.ALL.CTA ;  /* 0x0000000000007992 */ /* 0x0007ec0000008000 */
[----:B---3--:R-:W3:Y:S02]  /*5a10*/  FENCE.VIEW.ASYNC.S ;  /* 0x00000000000073c6 */ /* 0x008ee40000000000 */
[----:B---3--:R-:W-:Y:S06]  /*5a20*/  SYNCS.ARRIVE.TRANS64.RED.A1T0 RZ, [UR4], RZ ;  /* 0x000000ffffff79a7 */ /* 0x008fec0008100404 */
[----:B------:R-:W5:Y:S01]  /*5a30*/  LDL R2, [R2] ;  /* 0x0000000002027983 */ /* 0x000f620000100800 */
[----:B--2---:R-:W-:Y:S11]  /*5a40*/  LOP3.LUT P0, RZ, R6, 0x1, RZ, 0xc0, !PT ;  /* 0x0000000106ff7812 */ /* 0x004ff6000780c0ff */
[----:B------:R-:W-:Y:S02]  /*5a50*/  @!UPT UIADD3 URZ, UPT, UPT, URZ, URZ, URZ ;  /* 0x000000fffffff290 */ /* 0x000fe4000fffe0ff */
[----:B------:R-:W-:Y:S01]  /*5a60*/  VOTEU.ANY UP1, P0 ;  /* 0x0000000000ff7886 */ /* 0x000fe20000020100 */
[----:B------:R-:W-:Y:S01]  /*5a70*/  PLOP3.LUT P0, PT, PT, PT, UP1, 0x80, 0x8 ;  /* 0x000000000008781c */ /* 0x000fe20003f0f018 */
[----:B------:R-:W-:Y:S11]  /*5a80*/  UP2UR UR62, UPR, URZ, 0x2 ;  /* 0x00000002ff3e7883 */ /* 0x000ff60008000000 */
[----:B------:R-:W-:Y:S01]  /*5a90*/  @!UPT UIADD3 URZ, UPT, UPT, URZ, URZ, URZ ;  /* 0x000000fffffff290 */ /* 0x000fe2000fffe0ff */
[----:B-1----:R-:W-:Y:S02]  /*5aa0*/  @P0 MOV R3, R4 ;  /* 0x0000000400030202 */ /* 0x002fe40000000f00 */
[----:B------:R-:W-:Y:S02]  /*5ab0*/  @P0 LOP3.LUT R0, R5, 0xffff, RZ, 0xc0, !PT ;  /* 0x0000ffff05000812 */ /* 0x000fe400078ec0ff */
[----:B------:R-:W-:Y:S02]  /*5ac0*/  @P0 R2UR UR5, R3 ;  /* 0x00000000030502ca */ /* 0x000fe400000e0000 */
[----:B------:R-:W-:Y:S01]  /*5ad0*/  @P0 R2UR UR4, R0 ;  /* 0x00000000000402ca */ /* 0x000fe200000e0000 */
[----:B------:R-:W-:Y:S05]  /*5ae0*/  IMAD.U32 R0, RZ, RZ, UR52 ;  /* 0x00000034ff007e24 */ /* 0x000fea000f8e00ff */
[----:B------:R-:W-:Y:S05]  /*5af0*/  IABS R3, R0 ;  /* 0x0000000000037213 */ /* 0x000fea0000000000 */
[----:B------:R-:W-:Y:S02]  /*5b00*/  @UP1 UMOV UR37, UR5 ;  /* 0x0000000500251c82 */ /* 0x000fe40008000000 */
[----:B------:R-:W-:Y:S01]  /*5b10*/  @UP1 UMOV UR36, UR4 ;  /* 0x0000000400241c82 */ /* 0x000fe20008000000 */
[----:B------:R-:W-:Y:S05]  /*5b20*/  BRA.U !UP0, `(.L_x_78) ;  /* 0x0000000108cc7547 */ /* 0x000fea000b800000 */
[----:B------:R-:W1:Y:S01]  /*5b30*/  LDCU UR9, c[0x0][0xb20] ;  /* 0x00016400ff0977ac */ /* 0x000e620008000800 */
[----:B------:R-:W-:Y:S02]  /*5b40*/  UIMAD.WIDE.U32 UR4, UR60, UR59, URZ ;  /* 0x0000003b3c0472a5 */ /* 0x000fe4000f8e00ff */
[----:B------:R-:W-:Y:S02]  /*5b50*/  UIMAD.WIDE.U32 UR6, UR61, UR56, URZ ;  /* 0x000000383d0672a5 */ /* 0x000fe4000f8e00ff */
[----:B------:R-:W-:Y:S02]  /*5b60*/  UIMAD.WIDE.U32 UR10, UR36, UR59, URZ ;  /* 0x0000003b240a72a5 */ /* 0x000fe4000f8e00ff */
[----:B------:R-:W-:Y:S02]  /*5b70*/  UISETP.NE.AND UP0, UPT, UR58, 0x1, UPT ;  /* 0x000000013a00788c */ /* 0x000fe4000bf05270 */
[----:B------:R-:W-:Y:S02]  /*5b80*/  UISETP.NE.AND UP1, UPT, UR45, 0x1, UPT ;  /* 0x000000012d00788c */ /* 0x000fe4000bf25270 */
[----:B------:R-:W-:Y:S02]  /*5b90*/  UISETP.NE.AND UP2, UPT, UR39, 0x1, UPT ;  /* 0x000000012700788c */ /* 0x000fe4000bf45270 */
[----:B------:R-:W-:Y:S01]  /*5ba0*/  UIMAD.WIDE.U32 UR12, UR37, UR56, URZ ;  /* 0x00000038250c72a5 */ /* 0x000fe2000f8e00ff */
[----:B------:R-:W-:Y:S01]  /*5bb0*/  UMOV UR4, UR5 ;  /* 0x0000000500047c82 */ /* 0x000fe20008000000 */
[----:B------:R-:W-:Y:S01]  /*5bc0*/  UMOV UR6, UR11 ;  /* 0x0000000b00067c82 */ /* 0x000fe20008000000 */
[----:B-1----:R-:W-:Y:S03]  /*5bd0*/  USHF.R.U32.HI UR8, URZ, UR9, UR4 ;  /* 0x00000009ff087299 */ /* 0x002fe60008011604 */
[----:B------:R-:W-:Y:S02]  /*5be0*/  UMOV UR4, UR7 ;  /* 0x0000000700047c82 */ /* 0x000fe40008000000 */
[----:B------:R-:W-:Y:S02]  /*5bf0*/  USHF.R.U32.HI UR5, URZ, UR57, UR4 ;  /* 0x00000039ff057299 */ /* 0x000fe40008011604 */
[----:B------:R-:W-:Y:S02]  /*5c00*/  USEL UR4, UR60, UR8, !UP0 ;  /* 0x000000083c047287 */ /* 0x000fe4000c000000 */
[----:B------:R-:W-:Y:S02]  /*5c10*/  USHF.R.U32.HI UR8, URZ, UR9, UR6 ;  /* 0x00000009ff087299 */ /* 0x000fe40008011606 */
[----:B------:R-:W-:Y:S02]  /*5c20*/  UIMAD.WIDE.U32 UR6, UR4, UR46, URZ ;  /* 0x0000002e040672a5 */ /* 0x000fe4000f8e00ff */
[----:B------:R-:W-:Y:S02]  /*5c30*/  USEL UR9, UR61, UR5, !UP1 ;  /* 0x000000053d097287 */ /* 0x000fe4000c800000 */
[----:B------:R-:W-:Y:S02]  /*5c40*/  USEL UR8, UR36, UR8, !UP0 ;  /* 0x0000000824087287 */ /* 0x000fe4000c000000 */
[----:B------:R-:W-:Y:S01]  /*5c50*/  UIMAD.WIDE.U32 UR10, UR9, UR46, URZ ;  /* 0x0000002e090a72a5 */ /* 0x000fe2000f8e00ff */
[----:B------:R-:W-:Y:S01]  /*5c60*/  UMOV UR6, UR7 ;  /* 0x0000000700067c82 */ /* 0x000fe20008000000 */
[----:B------:R-:W-:Y:S01]  /*5c70*/  UMOV UR5, UR13 ;  /* 0x0000000d00057c82 */ /* 0x000fe20008000000 */
[----:B------:R-:W-:Y:S02]  /*5c80*/  @UP2 USHF.R.U32.HI UR4, URZ, UR47, UR6 ;  /* 0x0000002fff042299 */ /* 0x000fe40008011606 */
[----:B------:R-:W-:Y:S02]  /*5c90*/  USHF.R.U32.HI UR5, URZ, UR57, UR5 ;  /* 0x00000039ff057299 */ /* 0x000fe40008011605 */
[----:B------:R-:W-:Y:S02]  /*5ca0*/  UIMAD UR4, UR39, UR4, URZ ;  /* 0x00000004270472a4 */ /* 0x000fe4000f8e02ff */
[----:B------:R-:W-:Y:S02]  /*5cb0*/  USEL UR5, UR37, UR5, !UP1 ;  /* 0x0000000525057287 */ /* 0x000fe4000c800000 */
[----:B------:R-:W-:Y:S01]  /*5cc0*/  UISETP.GE.AND UP0, UPT, UR8, UR4, UPT ;  /* 0x000000040800728c */ /* 0x000fe2000bf06270 */
[----:B------:R-:W-:Y:S01]  /*5cd0*/  UMOV UR6, UR11 ;  /* 0x0000000b00067c82 */ /* 0x000fe20008000000 */
[----:B------:R-:W-:Y:S02]  /*5ce0*/  UIMAD.WIDE.U32 UR10, UR8, UR46, URZ ;  /* 0x0000002e080a72a5 */ /* 0x000fe4000f8e00ff */
[----:B------:R-:W-:Y:S04]  /*5cf0*/  @UP2 USHF.R.U32.HI UR9, URZ, UR47, UR6 ;  /* 0x0000002fff092299 */ /* 0x000fe80008011606 */
[----:B------:R-:W-:Y:S01]  /*5d00*/  UIMAD UR6, UR39, UR9, URZ ;  /* 0x00000009270672a4 */ /* 0x000fe2000f8e02ff */
[----:B------:R-:W-:Y:S03]  /*5d10*/  UMOV UR4, UR11 ;  /* 0x0000000b00047c82 */ /* 0x000fe60008000000 */
[----:B------:R-:W-:Y:S02]  /*5d20*/  UISETP.GE.OR UP0, UPT, UR5, UR6, UP0 ;  /* 0x000000060500728c */ /* 0x000fe40008706670 */
[----:B------:R-:W-:Y:S02]  /*5d30*/  USHF.R.U32.HI UR4, URZ, UR47, UR4 ;  /* 0x0000002fff047299 */ /* 0x000fe40008011604 */
[----:B------:R-:W-:Y:S02]  /*5d40*/  UIMAD.WIDE.U32 UR6, UR5, UR46, URZ ;  /* 0x0000002e050672a5 */ /* 0x000fe4000f8e00ff */
[----:B------:R-:W-:Y:S02]  /*5d50*/  USEL UR11, UR8, UR4, !UP2 ;  /* 0x00000004080b7287 */ /* 0x000fe4000d000000 */
[----:B------:R-:W-:Y:S02]  /*5d60*/  UIADD3 UR6, UPT, UPT, -UR5, URZ, URZ ;  /* 0x000000ff05067290 */ /* 0x000fe4000fffe1ff */
[----:B------:R-:W-:Y:S02]  /*5d70*/  UIADD3 UR10, UPT, UPT, -UR11, URZ, URZ ;  /* 0x000000ff0b0a7290 */ /* 0x000fe4000fffe1ff */
[----:B------:R-:W-:Y:S02]  /*5d80*/  UIMAD UR6, UR45, UR6, UR37 ;  /* 0x000000062d0672a4 */ /* 0x000fe4000f8e0225 */
[----:B------:R-:W-:Y:S01]  /*5d90*/  UIMAD UR10, UR39, UR10, UR8 ;  /* 0x0000000a270a72a4 */ /* 0x000fe2000f8e0208 */
[----:B------:R-:W-:Y:S01]  /*5da0*/  @!UP0 UMOV UR4, UR7 ;  /* 0x0000000700048c82 */ /* 0x000fe20008000000 */
[----:B------:R-:W-:Y:S02]  /*5db0*/  UIADD3 UR7, UPT, UPT, -UR8, URZ, URZ ;  /* 0x000000ff08077290 */ /* 0x000fe4000fffe1ff */
[----:B------:R-:W-:Y:S04]  /*5dc0*/  @!UP0 USHF.R.U32.HI UR4, URZ, UR47, UR4 ;  /* 0x0000002fff048299 */ /* 0x000fe80008011604 */
[----:B------:R-:W-:Y:S04]  /*5dd0*/  @!UP0 USEL UR4, UR5, UR4, !UP2 ;  /* 0x0000000405048287 */ /* 0x000fe8000d000000 */
[----:B------:R-:W-:Y:S02]  /*5de0*/  @!UP0 UIMAD UR9, UR9, UR10, UR4 ;  /* 0x0000000a090982a4 */ /* 0x000fe4000f8e0204 */
[----:B------:R-:W-:Y:S02]  /*5df0*/  @!UP0 UIADD3 UR10, UPT, UPT, UR11, -UR4, URZ ;  /* 0x800000040b0a8290 */ /* 0x000fe4000fffe0ff */
[----:B------:R-:W-:Y:S02]  /*5e00*/  UIMAD UR4, UR58, UR7, UR36 ;  /* 0x000000073a0472a4 */ /* 0x000fe4000f8e0224 */
[----:B------:R-:W-:Y:S03]  /*5e10*/  @!UP0 UIMAD UR8, UR10, UR39, UR5 ;  /* 0x000000270a0882a4 */ /* 0x000fe6000f8e0205 */
[----:B------:R-:W-:Y:S02]  /*5e20*/  @!UP0 UMOV UR5, UR9 ;  /* 0x0000000900058c82 */ /* 0x000fe40008000000 */
[----:B------:R-:W-:Y:S02]  /*5e30*/  UIMAD UR37, UR5, UR45, UR6 ;  /* 0x0000002d052572a4 */ /* 0x000fe4000f8e0206 */
[----:B------:R-:W-:Y:S11]  /*5e40*/  UIMAD UR36, UR8, UR58, UR4 ;  /* 0x0000003a082472a4 */ /* 0x000ff6000f8e0204 */
[----:B------:R-:W-:Y:S01]  /*5e50*/  @!UPT UIADD3 URZ, UPT, UPT, URZ, URZ, URZ ;  /* 0x000000fffffff290 */ /* 0x000fe2000fffe0ff */
.L_x_78:
[----:B------:R-:W1:Y:S01]  /*5e60*/  LDCU UR11, c[0x0][0x388] ;  /* 0x00007100ff0b77ac */ /* 0x000e620008000800 */
[----:B------:R-:W-:Y:S01]  /*5e70*/  R2UR UR6, R3 ;  /* 0x00000000030672ca */ /* 0x000fe200000e0000 */
[----:B------:R-:W-:Y:S01]  /*5e80*/  BSSY.RECONVERGENT B6, `(.L_x_79) ;  /* 0x0000074000067945 */ /* 0x000fe20003800200 */
[----:B------:R-:W-:Y:S01]  /*5e90*/  IABS R0, R0 ;  /* 0x0000000000007213 */ /* 0x000fe20000000000 */
[----:B------:R-:W-:Y:S01]  /*5ea0*/  USHF.L.U32 UR42, UR24, 0x7, URZ ;  /* 0x00000007182a7899 */ /* 0x000fe200080006ff */
[----:B------:R-:W-:Y:S03]  /*5eb0*/  @P0 SHF.R.U32.HI R4, RZ, 0x10, R5 ;  /* 0x00000010ff040819 */ /* 0x000fe60000011605 */
[----:B------:R-:W-:Y:S01]  /*5ec0*/  IMAD.MOV R0, RZ, RZ, -R0 ;  /* 0x000000ffff007224 */ /* 0x000fe200078e0a00 */
[----:B------:R-:W-:Y:S02]  /*5ed0*/  @P0 R2UR UR63, R4 ;  /* 0x00000000043f02ca */ /* 0x000fe400000e0000 */
[----:B------:R-:W-:Y:S02]  /*5ee0*/  LOP3.LUT P0, RZ, R80, 0x1b0, RZ, 0xc0, !PT ;  /* 0x000001b050ff7812 */ /* 0x000fe4000780c0ff */
[----:B------:R-:W-:Y:S01]  /*5ef0*/  R2UR UR9, R0 ;  /* 0x00000000000972ca */ /* 0x000fe200000e0000 */
[----:B------:R-:W2:Y:S10]  /*5f00*/  I2F.RP R9, UR6 ;  /* 0x0000000600097d06 */ /* 0x000eb40008209400 */
[----:B--2---:R-:W2:Y:S02]  /*5f10*/  MUFU.RCP R3, R9 ;  /* 0x0000000900037308 */ /* 0x004ea40000001000 */
[----:B--2---:R-:W-:Y:S08]  /*5f20*/  VIADD R8, R3, 0xffffffe ;  /* 0x0ffffffe03087836 */ /* 0x004ff00000000000 */
[----:B------:R-:W2:Y:S02]  /*5f30*/  F2I.FTZ.U32.TRUNC.NTZ R3, R8 ;  /* 0x0000000800037305 */ /* 0x000ea4000021f000 */
[----:B--2---:R-:W-:Y:S01]  /*5f40*/  R2UR UR5, R3 ;  /* 0x00000000030572ca */ /* 0x004fe200000e0000 */
[----:B------:R-:W-:Y:S05]  /*5f50*/  IMAD.U32 R3, RZ, RZ, UR20 ;  /* 0x00000014ff037e24 */ /* 0x000fea000f8e00ff */
[----:B------:R-:W-:Y:S04]  /*5f60*/  IABS R3, R3 ;  /* 0x0000000300037213 */ /* 0x000fe80000000000 */
[----:B------:R-:W-:Y:S01]  /*5f70*/  R2UR UR8, R3 ;  /* 0x00000000030872ca */ /* 0x000fe200000e0000 */
[----:B-1----:R-:W-:Y:S02]  /*5f80*/  IMAD.U32 R3, RZ, RZ, UR11 ;  /* 0x0000000bff037e24 */ /* 0x002fe4000f8e00ff */
[----:B------:R-:W-:Y:S03]  /*5f90*/  UIADD3 UR4, UPT, UPT, URZ, -UR5, URZ ;  /* 0x80000005ff047290 */ /* 0x000fe6000fffe0ff */
[----:B------:R-:W-:Y:S01]  /*5fa0*/  IABS R9, R3 ;  /* 0x0000000300097213 */ /* 0x000fe20000000000 */
[----:B------:R-:W-:Y:S03]  /*5fb0*/  UIMAD UR7, UR4, UR6, URZ ;  /* 0x00000006040772a4 */ /* 0x000fe6000f8e02ff */
[----:B------:R-:W-:Y:S01]  /*5fc0*/  UMOV UR4, URZ ;  /* 0x000000ff00047c82 */ /* 0x000fe20008000000 */
[----:B------:R-:W1:Y:S01]  /*5fd0*/  I2F.RP R0, R9 ;  /* 0x0000000900007306 */ /* 0x000e620000209400 */
[----:B------:R-:W-:Y:S07]  /*5fe0*/  UIMAD.WIDE.U32 UR4, UR5, UR7, UR4 ;  /* 0x00000007050472a5 */ /* 0x000fee000f8e0004 */
[----:B------:R-:W-:Y:S02]  /*5ff0*/  UMOV UR4, UR5 ;  /* 0x0000000500047c82 */ /* 0x000fe40008000000 */
[----:B------:R-:W-:Y:S01]  /*6000*/  UIMAD.WIDE.U32 UR4, UR4, UR8, URZ ;  /* 0x00000008040472a5 */ /* 0x000fe2000f8e00ff */
[----:B-1----:R-:W1:Y:S06]  /*6010*/  MUFU.RCP R0, R0 ;  /* 0x0000000000007308 */ /* 0x002e6c0000001000 */
[----:B------:R-:W-:Y:S02]  /*6020*/  UMOV UR43, UR5 ;  /* 0x00000005002b7c82 */ /* 0x000fe40008000000 */
[----:B------:R-:W-:Y:S04]  /*6030*/  UIMAD UR4, UR43, UR9, UR8 ;  /* 0x000000092b0472a4 */ /* 0x000fe8000f8e0208 */
[----:B------:R-:W-:Y:S01]  /*6040*/  UISETP.GT.U32.AND UP0, UPT, UR6, UR4, UPT ;  /* 0x000000040600728c */ /* 0x000fe2000bf04070 */
[----:B-1----:R-:W-:Y:S10]  /*6050*/  VIADD R10, R0, 0xffffffe ;  /* 0x0ffffffe000a7836 */ /* 0x002ff40000000000 */
[----:B------:R-:W-:Y:S02]  /*6060*/  @!UP0 UIADD3 UR4, UPT, UPT, UR4, -UR6, URZ ;  /* 0x8000000604048290 */ /* 0x000fe4000fffe0ff */
[----:B------:R-:W-:Y:S01]  /*6070*/  @!UP0 UIADD3 UR43, UPT, UPT, UR43, 0x1, URZ ;  /* 0x000000012b2b8890 */ /* 0x000fe2000fffe0ff */
[----:B------:R-:W1:Y:S01]  /*6080*/  F2I.FTZ.U32.TRUNC.NTZ R11, R10 ;  /* 0x0000000a000b7305 */ /* 0x000e62000021f000 */
[----:B------:R-:W-:Y:S02]  /*6090*/  UISETP.GE.U32.AND UP2, UPT, UR4, UR6, UPT ;  /* 0x000000060400728c */ /* 0x000fe4000bf46070 */
[----:B------:R-:W-:Y:S02]  /*60a0*/  ULOP3.LUT UR4, UR20, UR52, URZ, 0x3c, !UPT ;  /* 0x0000003414047292 */ /* 0x000fe4000f8e3cff */
[----:B------:R-:W-:Y:S02]  /*60b0*/  UISETP.NE.AND UP0, UPT, UR52, URZ, UPT ;  /* 0x000000ff3400728c */ /* 0x000fe4000bf05270 */
[----:B------:R-:W-:Y:S05]  /*60c0*/  UISETP.GE.AND UP1, UPT, UR4, URZ, UPT ;  /* 0x000000ff0400728c */ /* 0x000fea000bf26270 */
[----:B------:R-:W-:Y:S01]  /*60d0*/  @UP2 UIADD3 UR43, UPT, UPT, UR43, 0x1, URZ ;  /* 0x000000012b2b2890 */ /* 0x000fe2000fffe0ff */
[--C-:B-1----:R-:W-:Y:S02]  /*60e0*/  IMAD.MOV R8, RZ, RZ, -R11.reuse ;  /* 0x000000ffff087224 */ /* 0x102fe400078e0a0b */
[----:B------:R-:W-:Y:S03]  /*60f0*/  IMAD.MOV.U32 R10, RZ, RZ, RZ ;  /* 0x000000ffff0a7224 */ /* 0x000fe600078e00ff */
[----:B------:R-:W-:Y:S01]  /*6100*/  @!UP1 UIADD3 UR43, UPT, UPT, -UR43, URZ, URZ ;  /* 0x000000ff2b2b9290 */ /* 0x000fe2000fffe1ff */
[----:B------:R-:W-:Y:S01]  /*6110*/  IMAD R3, R8, R9, RZ ;  /* 0x0000000908037224 */ /* 0x000fe200078e02ff */
[----:B------:R-:W-:Y:S02]  /*6120*/  UISETP.NE.AND UP1, UPT, UR38, 0x1, UPT ;  /* 0x000000012600788c */ /* 0x000fe4000bf25270 */
[----:B------:R-:W-:Y:S01]  /*6130*/  @!UP0 ULOP3.LUT UR43, URZ, UR52, URZ, 0x33, !UPT ;  /* 0x00000034ff2b8292 */ /* 0x000fe2000f8e33ff */
[----:B------:R-:W-:Y:S05]  /*6140*/  IMAD.HI.U32 R11, R11, R3, R10 ;  /* 0x000000030b0b7227 */ /* 0x000fea00078e000a */
[----:B------:R-:W-:Y:S03]  /*6150*/  MOV R0, UR43 ;  /* 0x0000002b00007c02 */ /* 0x000fe60008000f00 */
[----:B------:R-:W1:Y:S01]  /*6160*/  @!UP1 LDCU.128 UR12, c[0x0][0xb10] ;  /* 0x00016200ff0c97ac */ /* 0x000e620008000c00 */
[----:B------:R-:W-:Y:S05]  /*6170*/  IABS R0, R0 ;  /* 0x0000000000007213 */ /* 0x000fea0000000000 */
[----:B------:R-:W-:Y:S01]  /*6180*/  IMAD.HI.U32 R11, R11, R0, RZ ;  /* 0x000000000b0b7227 */ /* 0x000fe200078e00ff */
[----:B------:R-:W2:Y:S03]  /*6190*/  @!UP1 LDCU UR10, c[0x0][0xb20] ;  /* 0x00016400ff0a97ac */ /* 0x000ea60008000800 */
[----:B------:R-:W-:Y:S01]  /*61a0*/  IMAD.MOV R3, RZ, RZ, -R11 ;  /* 0x000000ffff037224 */ /* 0x000fe200078e0a0b */
[----:B------:R-:W3:Y:S03]  /*61b0*/  @!UP1 LDCU UR5, c[0x0][0xb0c] ;  /* 0x00016180ff0597ac */ /* 0x000ee60008000800 */
[C---:B------:R-:W-:Y:S01]  /*61c0*/  IMAD R0, R9.reuse, R3, R0 ;  /* 0x0000000309007224 */ /* 0x040fe200078e0200 */
[----:B-1----:R-:W-:Y:S04]  /*61d0*/  UIMAD.WIDE.U32 UR6, UR36, UR15, URZ ;  /* 0x0000000f240672a5 */ /* 0x002fe8000f8e00ff */
[----:B------:R-:W-:Y:S01]  /*61e0*/  ISETP.GT.U32.AND P1, PT, R9, R0, PT ;  /* 0x000000000900720c */ /* 0x000fe20003f24070 */
[----:B------:R-:W-:Y:S02]  /*61f0*/  UIMAD.WIDE.U32 UR8, UR37, UR12, URZ ;  /* 0x0000000c250872a5 */ /* 0x000fe4000f8e00ff */
[----:B------:R-:W-:Y:S02]  /*6200*/  @!UP1 UISETP.NE.AND UP0, UPT, UR14, 0x1, UPT ;  /* 0x000000010e00988c */ /* 0x000fe4000bf05270 */
[----:B------:R-:W-:Y:S01]  /*6210*/  ULOP3.LUT UR8, UR43, UR11, URZ, 0x3c, !UPT ;  /* 0x0000000b2b087292 */ /* 0x000fe2000f8e3cff */
[----:B------:R-:W-:Y:S02]  /*6220*/  @!UP1 UMOV UR6, UR7 ;  /* 0x0000000700069c82 */ /* 0x000fe40008000000 */
[----:B------:R-:W-:Y:S01]  /*6230*/  @!UP1 UMOV UR4, UR9 ;  /* 0x0000000900049c82 */ /* 0x000fe20008000000 */
[----:B--2---:R-:W-:Y:S02]  /*6240*/  @!UP1 USHF.R.U32.HI UR6, URZ, UR10, UR6 ;  /* 0x0000000aff069299 */ /* 0x004fe40008011606 */
[----:B---3--:R-:W-:Y:S02]  /*6250*/  @!UP1 UISETP.NE.AND UP2, UPT, UR5, 0x1, UPT ;  /* 0x000000010500988c */ /* 0x008fe4000bf45270 */
[----:B------:R-:W-:Y:S01]  /*6260*/  @!UP1 USHF.R.U32.HI UR4, URZ, UR13, UR4 ;  /* 0x0000000dff049299 */ /* 0x000fe20008011604 */
[----:B------:R-:W-:Y:S01]  /*6270*/  @!P1 IMAD.IADD R0, R0, 0x1, -R9 ;  /* 0x0000000100009824 */ /* 0x000fe200078e0a09 */
[----:B------:R-:W-:Y:S01]  /*6280*/  @!UP1 USEL UR6, UR36, UR6, !UP0 ;  /* 0x0000000624069287 */ /* 0x000fe2000c000000 */
[----:B------:R-:W-:Y:S01]  /*6290*/  @!P1 IADD3 R11, PT, PT, R11, 0x1, RZ ;  /* 0x000000010b0b9810 */ /* 0x000fe20007ffe0ff */
[----:B------:R-:W-:Y:S02]  /*62a0*/  @!UP1 USEL UR7, UR37, UR4, !UP2 ;  /* 0x0000000425079287 */ /* 0x000fe4000d000000 */
[----:B------:R-:W-:Y:S01]  /*62b0*/  UISETP.GE.AND UP0, UPT, UR8, URZ, UPT ;  /* 0x000000ff0800728c */ /* 0x000fe2000bf06270 */
[----:B------:R-:W-:Y:S01]  /*62c0*/  ISETP.GE.U32.AND P2, PT, R0, R9, PT ;  /* 0x000000090000720c */ /* 0x000fe20003f46070 */
[----:B------:R-:W-:Y:S02]  /*62d0*/  UISETP.NE.AND UP2, UPT, UR11, URZ, UPT ;  /* 0x000000ff0b00728c */ /* 0x000fe4000bf45270 */
[----:B------:R-:W-:Y:S02]  /*62e0*/  @!UP1 UIADD3 UR4, UPT, UPT, -UR7, UR6, URZ ;  /* 0x0000000607049290 */ /* 0x000fe4000fffe1ff */
[----:B------:R-:W-:Y:S02]  /*62f0*/  @!UP1 UIADD3 UR6, UPT, UPT, UR7, -UR6, URZ ;  /* 0x8000000607069290 */ /* 0x000fe4000fffe0ff */
[----:B------:R-:W-:Y:S02]  /*6300*/  @!UP1 UIMAD UR37, UR4, UR5, UR37 ;  /* 0x00000005042592a4 */ /* 0x000fe4000f8e0225 */
[----:B------:R-:W-:Y:S02]  /*6310*/  UIADD3 UR4, UPT, UPT, -UR43, URZ, URZ ;  /* 0x000000ff2b047290 */ /* 0x000fe4000fffe1ff */
[----:B------:R-:W-:Y:S02]  /*6320*/  @!UP1 UIMAD UR36, UR6, UR14, UR36 ;  /* 0x0000000e062492a4 */ /* 0x000fe4000f8e0224 */
[----:B------:R-:W-:Y:S01]  /*6330*/  UIMAD UR5, UR52, UR4, UR20 ;  /* 0x00000004340572a4 */ /* 0x000fe2000f8e0214 */
[----:B------:R-:W-:Y:S03]  /*6340*/  @P2 VIADD R11, R11, 0x1 ;  /* 0x000000010b0b2836 */ /* 0x000fe60000000000 */
[----:B------:R-:W-:Y:S02]  /*6350*/  USHF.L.U32 UR51, UR5, 0x7, URZ ;  /* 0x0000000705337899 */ /* 0x000fe400080006ff */
[----:B------:R-:W-:Y:S11]  /*6360*/  R2UR UR44, R11 ;  /* 0x000000000b2c72ca */ /* 0x000ff600000e0000 */
[----:B------:R-:W-:Y:S02]  /*6370*/  @!UPT UIADD3 URZ, UPT, UPT, URZ, URZ, URZ ;  /* 0x000000fffffff290 */ /* 0x000fe4000fffe0ff */
[----:B------:R-:W-:Y:S02]  /*6380*/  @!UP0 UIADD3 UR44, UPT, UPT, -UR44, URZ, URZ ;  /* 0x000000ff2c2c8290 */ /* 0x000fe4000fffe1ff */
[----:B------:R-:W-:Y:S04]  /*6390*/  @!UP2 ULOP3.LUT UR44, URZ, UR11, URZ, 0x33, !UPT ;  /* 0x0000000bff2ca292 */ /* 0x000fe8000f8e33ff */
[----:B------:R-:W-:Y:S04]  /*63a0*/  UIADD3 UR4, UPT, UPT, -UR44, URZ, URZ ;  /* 0x000000ff2c047290 */ /* 0x000fe8000fffe1ff */
[----:B------:R-:W-:Y:S01]  /*63b0*/  UIMAD UR43, UR11, UR4, UR43 ;  /* 0x000000040b2b72a4 */ /* 0x000fe2000f8e022b */
[----:B------:R-:W-:Y:S11]  /*63c0*/  @!P0 BRA `(.L_x_80) ;  /* 0x00000000007c8947 */ /* 0x000ff60003800000 */
[----:B------:R-:W1:Y:S01]  /*63d0*/  LDCU.64 UR8, c[0x4][0x80] ;  /* 0x01001000ff0877ac */ /* 0x000e620008000a00 */
[----:B------:R-:W-:Y:S01]  /*63e0*/  MOV R16, 0x0 ;  /* 0x0000000000107802 */ /* 0x000fe20000000f00 */
[----:B------:R-:W-:Y:S02]  /*63f0*/  HFMA2 R12, -RZ, RZ, 0, 5.9604644775390625e-08 ;  /* 0x00000001ff0c7431 */ /* 0x000fe400000001ff */
[----:B------:R-:W-:Y:S01]  /*6400*/  IMAD.MOV.U32 R8, RZ, RZ, 0x70 ;  /* 0x00000070ff087424 */ /* 0x000fe200078e00ff */
[----:B------:R2:W3:Y:S01]  /*6410*/  LDC.64 R14, c[0x4][R16] ;  /* 0x01000000100e7b82 */ /* 0x0004e20000000a00 */
[----:B------:R-:W4:Y:S01]  /*6420*/  LDCU.64 UR6, c[0x4][0x88] ;  /* 0x01001100ff0677ac */ /* 0x000f220008000a00 */
[----:B------:R-:W-:Y:S01]  /*6430*/  IMAD.MOV.U32 R13, RZ, RZ, RZ ;  /* 0x000000ffff0d7224 */ /* 0x000fe200078e00ff */
[----:B------:R-:W2:Y:S01]  /*6440*/  LDCU.64 UR4, c[0x4][0x8] ;  /* 0x01000100ff0477ac */ /* 0x000ea20008000a00 */
[----:B-1----:R-:W-:Y:S01]  /*6450*/  MOV R5, UR9 ;  /* 0x0000000900057c02 */ /* 0x002fe20008000f00 */
[----:B------:R-:W-:Y:S01]  /*6460*/  IMAD.U32 R4, RZ, RZ, UR8 ;  /* 0x00000008ff047e24 */ /* 0x000fe2000f8e00ff */
[----:B----4-:R-:W-:Y:S01]  /*6470*/  MOV R7, UR7 ;  /* 0x0000000700077c02 */ /* 0x010fe20008000f00 */
[----:B------:R-:W-:Y:S01]  /*6480*/  IMAD.U32 R6, RZ, RZ, UR6 ;  /* 0x00000006ff067e24 */ /* 0x000fe2000f8e00ff */
[----:B--2---:R-:W-:Y:S01]  /*6490*/  MOV R11, UR5 ;  /* 0x00000005000b7c02 */ /* 0x004fe20008000f00 */
[----:B------:R-:W-:Y:S02]  /*64a0*/  IMAD.U32 R10, RZ, RZ, UR4 ;  /* 0x00000004ff0a7e24 */ /* 0x000fe4000f8e00ff */
[----:B------:R-:W-:Y:S07]  /*64b0*/  LEPC R20, `(.L_x_81) ;  /* 0x000000001014794e */ /* 0x000fee0000000000 */
[----:B---3-5:R-:W-:Y:S05]  /*64c0*/  CALL.ABS.NOINC R14 ;  /* 0x000000000e007343 */ /* 0x028fea0003c00000 */
.L_x_81:
[----:B------:R-:W1:Y:S01]  /*64d0*/  LDCU.64 UR8, c[0x4][0x80] ;  /* 0x01001000ff0877ac */ /* 0x000e620008000a00 */
[----:B------:R-:W2:Y:S01]  /*64e0*/  LDC.64 R16, c[0x4][R16] ;  /* 0x0100000010107b82 */ /* 0x000ea20000000a00 */
[----:B------:R-:W-:Y:S02]  /*64f0*/  HFMA2 R12, -RZ, RZ, 0, 5.9604644775390625e-08 ;  /* 0x00000001ff0c7431 */ /* 0x000fe400000001ff */
[----:B------:R-:W-:Y:S02]  /*6500*/  IMAD.MOV.U32 R8, RZ, RZ, 0x70 ;  /* 0x00000070ff087424 */ /* 0x000fe400078e00ff */
[----:B------:R-:W-:Y:S01]  /*6510*/  IMAD.MOV.U32 R13, RZ, RZ, RZ ;  /* 0x000000ffff0d7224 */ /* 0x000fe200078e00ff */
[----:B------:R-:W3:Y:S01]  /*6520*/  LDCU.64 UR6, c[0x4][0x88] ;  /* 0x01001100ff0677ac */ /* 0x000ee20008000a00 */
[----:B------:R-:W4:Y:S01]  /*6530*/  LDCU.64 UR4, c[0x4][0x8] ;  /* 0x01000100ff0477ac */ /* 0x000f220008000a00 */
[----:B-1----:R-:W-:Y:S02]  /*6540*/  MOV R4, UR8 ;  /* 0x0000000800047c02 */ /* 0x002fe40008000f00 */
[----:B------:R-:W-:Y:S02]  /*6550*/  MOV R5, UR9 ;  /* 0x0000000900057c02 */ /* 0x000fe40008000f00 */
[----:B---3--:R-:W-:Y:S01]  /*6560*/  MOV R7, UR7 ;  /* 0x0000000700077c02 */ /* 0x008fe20008000f00 */
[----:B------:R-:W-:Y:S01]  /*6570*/  IMAD.U32 R6, RZ, RZ, UR6 ;  /* 0x00000006ff067e24 */ /* 0x000fe2000f8e00ff */
[----:B----4-:R-:W-:Y:S01]  /*6580*/  MOV R11, UR5 ;  /* 0x00000005000b7c02 */ /* 0x010fe20008000f00 */
[----:B------:R-:W-:Y:S02]  /*6590*/  IMAD.U32 R10, RZ, RZ, UR4 ;  /* 0x00000004ff0a7e24 */ /* 0x000fe4000f8e00ff */
[----:B------:R-:W-:Y:S07]  /*65a0*/  LEPC R20, `(.L_x_80) ;  /* 0x000000001014794e */ /* 0x000fee0000000000 */
[----:B--2---:R-:W-:Y:S05]  /*65b0*/  CALL.ABS.NOINC R16 ;  /* 0x0000000010007343 */ /* 0x004fea0003c00000 */
.L_x_80:
[----:B------:R-:W-:Y:S05]  /*65c0*/  BSYNC.RECONVERGENT B6 ;  /* 0x0000000000067941 */ /* 0x000fea0003800200 */
.L_x_79:
[----:B------:R-:W-:Y:S02]  /*65d0*/  R2UR UR6, R93 ;  /* 0x000000005d0672ca */ /* 0x000fe400000e0000 */
[----:B------:R-:W-:Y:S02]  /*65e0*/  R2UR UR5, R92 ;  /* 0x000000005c0572ca */ /* 0x000fe400000e0000 */
[----:B------:R-:W-:Y:S02]  /*65f0*/  R2UR UR4, R91 ;  /* 0x000000005b0472ca */ /* 0x000fe400000e0000 */
[----:B------:R-:W-:Y:S02]  /*6600*/  ISETP.NE.U32.AND P4, PT, R78, RZ, PT ;  /* 0x000000ff4e00720c */ /* 0x000fe40003f85070 */
[----:B------:R-:W-:Y:S02]  /*6610*/  ISETP.NE.U32.AND P2, PT, RZ, UR54, PT ;  /* 0x00000036ff007c0c */ /* 0x000fe4000bf45070 */
[----:B------:R-:W-:Y:S02]  /*6620*/  ISETP.NE.AND.EX P4, PT, R79, RZ, PT, P4 ;  /* 0x000000ff4f00720c */ /* 0x000fe40003f85340 */
[----:B------:R-:W-:Y:S01]  /*6630*/  ISETP.NE.AND.EX P2, PT, RZ, UR55, PT, P2 ;  /* 0x00000037ff007c0c */ /* 0x000fe2000bf45320 */
[----:B------:R-:W-:Y:S02]  /*6640*/  UISETP.NE.AND UP2, UPT, UR6, URZ, UPT ;  /* 0x000000ff0600728c */ /* 0x000fe4000bf45270 */
[----:B------:R-:W-:Y:S04]  /*6650*/  UISETP.NE.U32.AND UP0, UPT, UR5, URZ, UPT ;  /* 0x000000ff0500728c */ /* 0x000fe8000bf05070 */
[----:B------:R-:W-:Y:S01]  /*6660*/  UISETP.NE.AND.EX UP1, UPT, UR4, URZ, UPT, UP0 ;  /* 0x000000ff0400728c */ /* 0x000fe2000bf25300 */
[----:B------:R-:W-:Y:S01]  /*6670*/  PLOP3.LUT P1, PT, PT, PT, UP2, 0x80, 0x8 ;  /* 0x000000000008781c */ /* 0x000fe20003f2f028 */
[----:B------:R-:W-:Y:S03]  /*6680*/  UPLOP3.LUT UP0, UPT, UPT, UPT, UPT, 0x40, 0x4 ;  /* 0x000000000004789c */ /* 0x000fe60003f0e870 */
[----:B------:R-:W-:Y:S06]  /*6690*/  @UP2 UPLOP3.LUT UP0, UPT, UPT, UPT, UP1, 0x80, 0x8 ;  /* 0x000000000008289c */ /* 0x000fec0003f0f010 */
[----:B------:R-:W-:Y:S01]  /*66a0*/  PLOP3.LUT P0, PT, PT, PT, UP0, 0x80, 0x8 ;  /* 0x000000000008781c */ /* 0x000fe20003f0f008 */
[----:B------:R-:W-:Y:S01]  /*66b0*/  @!UPT UIADD3 URZ, UPT, UPT, URZ, URZ, URZ ;  /* 0x000000fffffff290 */ /* 0x000fe2000fffe0ff */
[----:B------:R-:W-:Y:S11]  /*66c0*/  BRA.U !UP1, `(.L_x_82) ;  /* 0x0000000109407547 */ /* 0x000ff6000b800000 */
[----:B------:R-:W-:Y:S01]  /*66d0*/  UISETP.NE.U32.AND UP0, UPT, UR54, URZ, UPT ;  /* 0x000000ff3600728c */ /* 0x000fe2000bf05070 */
[----:B------:R-:W-:Y:S01]  /*66e0*/  R2UR UR6, R92 ;  /* 0x000000005c0672ca */ /* 0x000fe200000e0000 */
[----:B------:R-:W1:Y:S01]  /*66f0*/  LDCU.64 UR8, c[0x0][0x358] ;  /* 0x00006b00ff0877ac */ /* 0x000e620008000a00 */
[----:B------:R-:W-:Y:S02]  /*6700*/  HFMA2 R89, -RZ, RZ, 0, 5.9604644775390625e-08 ;  /* 0x00000001ff597431 */ /* 0x000fe400000001ff */
[----:B------:R-:W-:Y:S01]  /*6710*/  IMAD.MOV.U32 R0, RZ, RZ, 0x1 ;  /* 0x00000001ff007424 */ /* 0x000fe200078e00ff */
[----:B------:R-:W-:Y:S06]  /*6720*/  UISETP.NE.AND.EX UP0, UPT, UR55, URZ, UPT, UP0 ;  /* 0x000000ff3700728c */ /* 0x000fec000bf05300 */
[----:B------:R-:W-:Y:S05]  /*6730*/  PLOP3.LUT P3, PT, PT, PT, UP0, 0x80, 0x8 ;  /* 0x000000000008781c */ /* 0x000fea0003f6f008 */
[----:B------:R-:W2:Y:S01]  /*6740*/  @UP0 LDCU.64 UR4, c[0x0][0x888] ;  /* 0x00011100ff0407ac */ /* 0x000ea20008000a00 */
[----:B------:R-:W-:Y:S07]  /*6750*/  @UP0 UIMAD UR6, UR49, UR6, URZ ;  /* 0x00000006310602a4 */ /* 0x000fee000f8e02ff */
[----:B------:R-:W-:Y:S01]  /*6760*/  @!P3 PRMT R89, R0, 0x7610, R89 ;  /* 0x000076100059b816 */ /* 0x000fe20000000059 */
[----:B--2---:R-:W-:Y:S06]  /*6770*/  @UP0 UIMAD.WIDE UR4, UR6, 0x4, UR4 ;  /* 0x00000004060408a5 */ /* 0x004fec000f8e0204 */
[----:B------:R-:W-:Y:S02]  /*6780*/  IMAD.U32 R4, RZ, RZ, UR4 ;  /* 0x00000004ff047e24 */ /* 0x000fe4000f8e00ff */
[----:B------:R-:W-:Y:S03]  /*6790*/  IMAD.U32 R5, RZ, RZ, UR5 ;  /* 0x00000005ff057e24 */ /* 0x000fe6000f8e00ff */
[----:B------:R-:W2:Y:S02]  /*67a0*/  @!UP0 LDCU UR4, c[0x0][0x880] ;  /* 0x00011000ff0487ac */ /* 0x000ea40008000800 */
[----:B-1---5:R1:W5:Y:S02]  /*67b0*/  @P3 LDG.E R41, desc[UR8][R4.64] ;  /* 0x0000000804293981 */ /* 0x022364000c1e1900 */
[----:B-12---:R-:W-:Y:S02]  /*67c0*/  @!P3 MOV R41, UR4 ;  /* 0x000000040029bc02 */ /* 0x006fe40008000f00 */
.L_x_82:
[----:B------:R-:W-:Y:S05]  /*67d0*/  @!P4 BRA `(.L_x_83) ;  /* 0x000000000024c947 */ /* 0x000fea0003800000 */
[----:B------:R-:W-:Y:S01]  /*67e0*/  ISETP.NE.U32.AND P3, PT, R76, RZ, PT ;  /* 0x000000ff4c00720c */ /* 0x000fe20003f65070 */
[----:B------:R-:W1:Y:S03]  /*67f0*/  LDCU.64 UR4, c[0x0][0x358] ;  /* 0x00006b00ff0477ac */ /* 0x000e660008000a00 */
[----:B------:R-:W-:Y:S11]  /*6800*/  ISETP.NE.AND.EX P3, PT, R77, RZ, PT, P3 ;  /* 0x000000ff4d00720c */ /* 0x000ff60003f65330 */
[----:B------:R-:W-:Y:S02]  /*6810*/  @!UPT UIADD3 URZ, UPT, UPT, URZ, URZ, URZ ;  /* 0x000000fffffff290 */ /* 0x000fe4000fffe0ff */
[----:B------:R-:W2:Y:S01]  /*6820*/  @P3 LDC.64 R4, c[0x0][0x8a8] ;  /* 0x00022a00ff043b82 */ /* 0x000ea20000000a00 */
[----:B------:R-:W-:Y:S04]  /*6830*/  @P3 IMAD R0, R78, UR49, RZ ;  /* 0x000000314e003c24 */ /* 0x000fe8000f8e02ff */
[----:B--2---:R-:W-:Y:S05]  /*6840*/  @P3 IMAD.WIDE R4, R0, 0x4, R4 ;  /* 0x0000000400043825 */ /* 0x004fea00078e0204 */
[----:B-1---5:R1:W5:Y:S02]  /*6850*/  @P3 LDG.E R38, desc[UR4][R4.64] ;  /* 0x0000000404263981 */ /* 0x022364000c1e1900 */
[----:B-1----:R-:W2:Y:S02]  /*6860*/  @!P3 LDC R38, c[0x0][0x8a0] ;  /* 0x00022800ff26bb82 */ /* 0x002ea40000000800 */
.L_x_83:
[----:B-----5:R-:W-:Y:S01]  /*6870*/  FSETP.NEU.AND P3, PT, R41, RZ, PT ;  /* 0x000000ff2900720b */ /* 0x020fe20003f6d000 */
[----:B------:R-:W-:Y:S01]  /*6880*/  BSSY B1, `(.L_x_84) ;  /* 0x0000039000017945 */ /* 0x000fe20003800000 */
[----:B------:R-:W-:Y:S01]  /*6890*/  SEL R4, RZ, 0xffffffff, P2 ;  /* 0xffffffffff047807 */ /* 0x000fe20001000000 */
[----:B------:R-:W-:Y:S01]  /*68a0*/  IMAD.MOV.U32 R46, RZ, RZ, 0x1 ;  /* 0x00000001ff2e7424 */ /* 0x000fe200078e00ff */
[----:B------:R-:W-:Y:S01]  /*68b0*/  @P1 LOP3.LUT P2, RZ, R89, 0xff, RZ, 0xc0, !PT ;  /* 0x000000ff59ff1812 */ /* 0x000fe2000784c0ff */
[----:B------:R-:W-:Y:S01]  /*68c0*/  IMAD.IADD R39, R37, 0x1, R2 ;  /* 0x0000000125277824 */ /* 0x000fe200078e0202 */
[----:B------:R-:W-:Y:S01]  /*68d0*/  @P1 SEL R3, RZ, 0xffffffff, P3 ;  /* 0xffffffffff031807 */ /* 0x000fe20001800000 */
[----:B------:R-:W-:Y:S01]  /*68e0*/  IMAD R98, R87, -0x10, R96 ;  /* 0xfffffff057627824 */ /* 0x000fe200078e0260 */
[----:B------:R-:W-:Y:S01]  /*68f0*/  LOP3.LUT R85, R85, 0x1, RZ, 0x3c, !PT ;  /* 0x0000000155557812 */ /* 0x000fe200078e3cff */
[----:B------:R-:W-:Y:S01]  /*6900*/  IMAD.MOV.U32 R47, RZ, RZ, RZ ;  /* 0x000000ffff2f7224 */ /* 0x000fe200078e00ff */
[----:B------:R-:W-:Y:S02]  /*6910*/  @P0 SEL R3, R4, R3, !P2 ;  /* 0x0000000304030207 */ /* 0x000fe40005000000 */
[----:B------:R-:W-:Y:S02]  /*6920*/  CS2R R74, SRZ ;  /* 0x00000000004a7805 */ /* 0x000fe4000001ff00 */
[----:B------:R-:W-:Y:S02]  /*6930*/  LEA R99, R36, UR48, 0x3 ;  /* 0x0000003024637c11 */ /* 0x000fe4000f8e18ff */
[----:B------:R-:W-:Y:S02]  /*6940*/  CS2R R72, SRZ ;  /* 0x0000000000487805 */ /* 0x000fe4000001ff00 */
[----:B------:R-:W-:Y:S02]  /*6950*/  @P1 LOP3.LUT R3, R3, 0x1, RZ, 0xc0, !PT ;  /* 0x0000000103031812 */ /* 0x000fe400078ec0ff */
[----:B------:R-:W-:Y:S02]  /*6960*/  CS2R R66, SRZ ;  /* 0x0000000000427805 */ /* 0x000fe4000001ff00 */
[----:B------:R-:W-:Y:S02]  /*6970*/  SHF.L.U32 R0, R84, 0x1f, RZ ;  /* 0x0000001f54007819 */ /* 0x000fe400000006ff */
[----:B------:R-:W-:Y:S02]  /*6980*/  CS2R R64, SRZ ;  /* 0x0000000000407805 */ /* 0x000fe4000001ff00 */
[----:B------:R-:W-:Y:S02]  /*6990*/  ISETP.NE.U32.OR P5, PT, R3, 0x1, !P1 ;  /* 0x000000010300780c */ /* 0x000fe40004fa5470 */
[----:B------:R-:W-:Y:S02]  /*69a0*/  CS2R R58, SRZ ;  /* 0x00000000003a7805 */ /* 0x000fe4000001ff00 */
[----:B------:R-:W-:Y:S02]  /*69b0*/  PLOP3.LUT P2, PT, PT, PT, UP1, 0x80, 0x8 ;  /* 0x000000000008781c */ /* 0x000fe40003f4f018 */
[----:B------:R-:W-:Y:S02]  /*69c0*/  CS2R R56, SRZ ;  /* 0x0000000000387805 */ /* 0x000fe4000001ff00 */
[----:B------:R-:W-:Y:S02]  /*69d0*/  LOP3.LUT P4, R95, R89, 0xff, RZ, 0xc0, !PT ;  /* 0x000000ff595f7812 */ /* 0x000fe4000788c0ff */
[----:B------:R-:W-:Y:S02]  /*69e0*/  CS2R R50, SRZ ;  /* 0x0000000000327805 */ /* 0x000fe4000001ff00 */
[----:B------:R-:W-:Y:S02]  /*69f0*/  SEL R3, RZ, 0xffffffff, P3 ;  /* 0xffffffffff037807 */ /* 0x000fe40001800000 */
[----:B------:R-:W-:Y:S02]  /*6a00*/  CS2R R48, SRZ ;  /* 0x0000000000307805 */ /* 0x000fe4000001ff00 */
[----:B------:R-:W-:Y:S02]  /*6a10*/  P2R R97, PR, RZ, 0x20 ;  /* 0x00000020ff617803 */ /* 0x000fe40000000000 */
[----:B------:R-:W-:Y:S02]  /*6a20*/  @P5 SHF.L.U32 R5, R85, 0x1f, RZ ;  /* 0x0000001f55055819 */ /* 0x000fe400000006ff */
[----:B------:R-:W-:Y:S02]  /*6a30*/  @P2 SEL R3, R4, R3, !P4 ;  /* 0x0000000304032207 */ /* 0x000fe40006000000 */
[----:B------:R-:W1:Y:S02]  /*6a40*/  @P5 SYNCS.PHASECHK.TRANS64.TRYWAIT P1, [UR48+0x60], R5 ;  /* 0x00006005ff0055a7 */ /* 0x000e640008021130 */
[----:B------:R-:W-:Y:S04]  /*6a50*/  LOP3.LUT R3, R3, 0x1, RZ, 0xc0, !PT ;  /* 0x0000000103037812 */ /* 0x000fe800078ec0ff */
[----:B------:R-:W-:Y:S04]  /*6a60*/  ISETP.NE.U32.AND P2, PT, R3, 0x1, PT ;  /* 0x000000010300780c */ /* 0x000fe80003f45070 */
[----:B------:R-:W-:Y:S01]  /*6a70*/  P2R R60, PR, RZ, 0x4 ;  /* 0x00000004ff3c7803 */ /* 0x000fe20000000000 */
[----:B------:R3:W4:Y:S01]  /*6a80*/  SYNCS.PHASECHK.TRANS64.TRYWAIT P0, [R99+URZ+0xc0], R0 ;  /* 0x0000c000630075a7 */ /* 0x00072200080011ff */
[----:B-1----:R-:W-:Y:S01]  /*6a90*/  @P5 SEL R46, RZ, 0x1, !P1 ;  /* 0x00000001ff2e5807 */ /* 0x002fe20004800000 */
[----:B---3--:R-:W-:Y:S06]  /*6aa0*/  @!P5 BRA `(.L_x_85) ;  /* 0x000000000058d947 */ /* 0x008fec0003800000 */
[----:B------:R-:W-:Y:S01]  /*6ab0*/  IMAD.MOV.U32 R75, RZ, RZ, RZ ;  /* 0x000000ffff4b7224 */ /* 0x000fe200078e00ff */
[----:B------:R-:W-:Y:S01]  /*6ac0*/  ISETP.NE.AND P1, PT, R46, RZ, PT ;  /* 0x000000ff2e00720c */ /* 0x000fe20003f25270 */
[----:B------:R-:W-:Y:S01]  /*6ad0*/  BSSY B0, `(.L_x_86) ;  /* 0x000000c000007945 */ /* 0x000fe20003800000 */
[----:B------:R-:W-:Y:S02]  /*6ae0*/  CS2R R50, SRZ ;  /* 0x0000000000327805 */ /* 0x000fe4000001ff00 */
[----:B------:R-:W-:Y:S02]  /*6af0*/  CS2R R48, SRZ ;  /* 0x0000000000307805 */ /* 0x000fe4000001ff00 */
[----:B------:R-:W-:Y:S02]  /*6b00*/  CS2R R58, SRZ ;  /* 0x00000000003a7805 */ /* 0x000fe4000001ff00 */
[----:B------:R-:W-:Y:S02]  /*6b10*/  CS2R R56, SRZ ;  /* 0x0000000000387805 */ /* 0x000fe4000001ff00 */
[----:B------:R-:W-:Y:S02]  /*6b20*/  CS2R R66, SRZ ;  /* 0x0000000000427805 */ /* 0x000fe4000001ff00 */
[----:B------:R-:W-:Y:S02]  /*6b30*/  CS2R R64, SRZ ;  /* 0x0000000000407805 */ /* 0x000fe4000001ff00 */
[----:B------:R-:W-:Y:S01]  /*6b40*/  CS2R R72, SRZ ;  /* 0x0000000000487805 */ /* 0x000fe2000001ff00 */
[----:B------:R-:W-:Y:S06]  /*6b50*/  @P1 BRA `(.L_x_87) ;  /* 0x00000000000c1947 */ /* 0x000fec0003800000 */
[----:B------:R-:W-:Y:S04]  /*6b60*/  SHF.L.U32 R3, R85, 0x1f, RZ ;  /* 0x0000001f55037819 */ /* 0x000fe800000006ff */
[----:B------:R-:W1:Y:S02]  /*6b70*/  SYNCS.PHASECHK.TRANS64.TRYWAIT P1, [UR48+0x60], R3 ;  /* 0x00006003ff0075a7 */ /* 0x000e640008021130 */
[----:B-1----:R-:W-:Y:S05]  /*6b80*/  @!P1 BRA `(.L_x_88) ;  /* 0x0000003c002c9947 */ /* 0x002fea0003800000 */
.L_x_87:
[----:B------:R-:W-:Y:S05]  /*6b90*/  BSYNC B0 ;  /* 0x0000000000007941 */ /* 0x000fea0003800000 */
.L_x_86:
[----:B------:R-:W-:Y:S01]  /*6ba0*/  ISETP.NE.AND P1, PT, R60, RZ, PT ;  /* 0x000000ff3c00720c */ /* 0x000fe20003f25270 */
[----:B------:R-:W-:Y:S11]  /*6bb0*/  HFMA2 R47, -RZ, RZ, 0, 5.9604644775390625e-08 ;  /* 0x00000001ff2f7431 */ /* 0x000ff600000001ff */
[----:B------:R-:W-:Y:S01]  /*6bc0*/  @!UPT UIADD3 URZ, UPT, UPT, URZ, URZ, URZ ;  /* 0x000000fffffff290 */ /* 0x000fe2000fffe0ff */
[----:B------:R3:W1:Y:S04]  /*6bd0*/  @P1 LDS.128 R48, [R86] ;  /* 0x0000000056301984 */ /* 0x0006680000000c00 */
[----:B------:R3:W1:Y:S04]  /*6be0*/  @P1 LDS.128 R56, [R96+0x10] ;  /* 0x0000100060381984 */ /* 0x0006680000000c00 */
[----:B------:R3:W1:Y:S04]  /*6bf0*/  @P1 LDS.128 R64, [R94+0x20] ;  /* 0x000020005e401984 */ /* 0x0006680000000c00 */
[----:B------:R3:W1:Y:S02]  /*6c00*/  @P1 LDS.128 R72, [R98+0x30] ;  /* 0x0000300062481984 */ /* 0x0006640000000c00 */
.L_x_85:
[----:B------:R-:W-:Y:S05]  /*6c10*/  BSYNC B1 ;  /* 0x0000000000017941 */ /* 0x000fea0003800000 */
.L_x_84:
[----:B-1----:R-:W-:Y:S04]  /*6c20*/  SHF.R.U32.HI R3, RZ, 0x15, R39 ;  /* 0x00000015ff037819 */ /* 0x002fe80000011627 */
[----:B------:R-:W-:Y:S01]  /*6c30*/  LOP3.LUT P1, RZ, R3, 0x3, R90, 0x48, !PT ;  /* 0x0000000303ff7812 */ /* 0x000fe2000782485a */
[----:B------:R-:W-:Y:S01]  /*6c40*/  @!UPT UIADD3 URZ, UPT, UPT, URZ, URZ, URZ ;  /* 0x000000fffffff290 */ /* 0x000fe2000fffe0ff */
[----:B----4-:R-:W-:Y:S11]  /*6c50*/  @P0 BRA `(.L_x_89) ;  /* 0x0000000000080947 */ /* 0x010ff60003800000 */
[----:B------:R-:W1:Y:S02]  /*6c60*/  SYNCS.PHASECHK.TRANS64.TRYWAIT P0, [R99+URZ+0xc0], R0 ;  /* 0x0000c000630075a7 */ /* 0x000e6400080011ff */
[----:B-1----:R-:W-:Y:S05]  /*6c70*/  @!P0 BRA `(.L_x_90) ;  /* 0x0000003c00088947 */ /* 0x002fea0003800000 */
.L_x_89:
[----:B------:R-:W-:Y:S05]  /*6c80*/  @!P1 BRA `(.L_x_91) ;  /* 0x0000000000409947 */ /* 0x000fea0003800000 */
[----:B------:R-:W4:Y:S01]  /*6c90*/  LDCU.64 UR8, c[0x4][0x70] ;  /* 0x01000e00ff0877ac */ /* 0x000f220008000a00 */
[----:B------:R-:W-:Y:S01]  /*6ca0*/  MOV R3, 0x0 ;  /* 0x0000000000037802 */ /* 0x000fe20000000f00 */
[----:B------:R-:W-:Y:S02]  /*6cb0*/  HFMA2 R12, -RZ, RZ, 0, 5.9604644775390625e-08 ;  /* 0x00000001ff0c7431 */ /* 0x000fe400000001ff */
[----:B------:R-:W-:Y:S02]  /*6cc0*/  IMAD.MOV.U32 R8, RZ, RZ, 0x192 ;  /* 0x00000192ff087424 */ /* 0x000fe400078e00ff */
[----:B------:R-:W-:Y:S01]  /*6cd0*/  IMAD.MOV.U32 R13, RZ, RZ, RZ ;  /* 0x000000ffff0d7224 */ /* 0x000fe200078e00ff */
[----:B------:R-:W5:Y:S01]  /*6ce0*/  LDCU.64 UR6, c[0x4][0x78] ;  /* 0x01000f00ff0677ac */ /* 0x000f620008000a00 */
[----:B------:R-:W1:Y:S01]  /*6cf0*/  LDC.64 R2, c[0x4][R3] ;  /* 0x0100000003027b82 */ /* 0x000e620000000a00 */
[----:B------:R-:W2:Y:S01]  /*6d00*/  LDCU.64 UR4, c[0x4][0x10] ;  /* 0x01000200ff0477ac */ /* 0x000ea20008000a00 */
[----:B----4-:R-:W-:Y:S01]  /*6d10*/  MOV R5, UR9 ;  /* 0x0000000900057c02 */ /* 0x010fe20008000f00 */
[----:B------:R-:W-:Y:S01]  /*6d20*/  IMAD.U32 R4, RZ, RZ, UR8 ;  /* 0x00000008ff047e24 */ /* 0x000fe2000f8e00ff */
[----:B-----5:R-:W-:Y:S01]  /*6d30*/  MOV R7, UR7 ;  /* 0x0000000700077c02 */ /* 0x020fe20008000f00 */
[----:B------:R-:W-:Y:S01]  /*6d40*/  IMAD.U32 R6, RZ, RZ, UR6 ;  /* 0x00000006ff067e24 */ /* 0x000fe2000f8e00ff */
[----:B--2---:R-:W-:Y:S01]  /*6d50*/  MOV R11, UR5 ;  /* 0x00000005000b7c02 */ /* 0x004fe20008000f00 */
[----:B------:R-:W-:Y:S02]  /*6d60*/  IMAD.U32 R10, RZ, RZ, UR4 ;  /* 0x00000004ff0a7e24 */ /* 0x000fe4000f8e00ff */
[----:B------:R-:W-:Y:S07]  /*6d70*/  LEPC R20, `(.L_x_91) ;  /* 0x000000001014794e */ /* 0x000fee0000000000 */
[----:B-1-3--:R-:W-:Y:S05]  /*6d80*/  CALL.ABS.NOINC R2 ;  /* 0x0000000002007343 */ /* 0x00afea0003c00000 */
.L_x_91:
[----:B------:R-:W-:Y:S05]  /*6d90*/  WARPSYNC.ALL ;  /* 0x0000000000007948 */ /* 0x000fea0003800000 */
[----:B------:R-:W-:Y:S01]  /*6da0*/  R2UR UR4, R39 ;  /* 0x00000000270472ca */ /* 0x000fe200000e0000 */
[--C-:B------:R-:W-:Y:S01]  /*6db0*/  HADD2.F32 R40, -RZ, R48.reuse.H0_H0 ;  /* 0x20000030ff287230 */ /* 0x100fe20000004100 */
[----:B------:R-:W-:Y:S01]  /*6dc0*/  ISETP.NE.AND P0, PT, R88, RZ, PT ;  /* 0x000000ff5800720c */ /* 0x000fe20003f05270 */
[----:B------:R-:W-:Y:S01]  /*6dd0*/  HADD2.F32 R43, -RZ, R48.H1_H1 ;  /* 0x30000030ff2b7230 */ /* 0x000fe20000004100 */
[----:B------:R-:W-:Y:S01]  /*6de0*/  BSSY.RECONVERGENT B0, `(.L_x_92) ;  /* 0x0000086000007945 */ /* 0x000fe20003800200 */
[----:B------:R-:W-:Y:S02]  /*6df0*/  HADD2.F32 R42, -RZ, R49.H1_H1 ;  /* 0x30000031ff2a7230 */ /* 0x000fe40000004100 */
[----:B------:R-:W-:Y:S02]  /*6e00*/  HADD2.F32 R45, -RZ, R51.H0_H0 ;  /* 0x20000033ff2d7230 */ /* 0x000fe40000004100 */
[----:B------:R-:W-:Y:S04]  /*6e10*/  HADD2.F32 R44, -RZ, R75.H1_H1 ;  /* 0x3000004bff2c7230 */ /* 0x000fe80000004100 */
[----:B------:R-:W1:Y:S02]  /*6e20*/  LDTM.x32 R4, tmem[UR4] ;  /* 0x00000004000479ee */ /* 0x000e6400082c0000 */
[C---:B-12---:R-:W-:Y:S01]  /*6e30*/  FMUL R0, R38.reuse, R4 ;  /* 0x0000000426007220 */ /* 0x046fe20000400000 */
[C---:B------:R-:W-:Y:S01]  /*6e40*/  FMUL R2, R38.reuse, R5 ;  /* 0x0000000526027220 */ /* 0x040fe20000400000 */
[C---:B------:R-:W-:Y:S01]  /*6e50*/  FMUL R3, R38.reuse, R6 ;  /* 0x0000000626037220 */ /* 0x040fe20000400000 */
[C---:B------:R-:W-:Y:S01]  /*6e60*/  FMUL R7, R38.reuse, R7 ;  /* 0x0000000726077220 */ /* 0x040fe20000400000 */
[C---:B------:R-:W-:Y:S01]  /*6e70*/  FFMA R0, R41.reuse, R40, R0 ;  /* 0x0000002829007223 */ /* 0x040fe20000000000 */
[----:B------:R-:W-:Y:S02]  /*6e80*/  HADD2.F32 R40, -RZ, R49.H0_H0 ;  /* 0x20000031ff287230 */ /* 0x000fe40000004100 */
[C---:B------:R-:W-:Y:S01]  /*6e90*/  FFMA R2, R41.reuse, R43, R2 ;  /* 0x0000002b29027223 */ /* 0x040fe20000000002 */
[--C-:B------:R-:W-:Y:S02]  /*6ea0*/  HADD2.F32 R43, -RZ, R50.reuse.H0_H0 ;  /* 0x20000032ff2b7230 */ /* 0x100fe40000004100 */
[C---:B------:R-:W-:Y:S01]  /*6eb0*/  FMUL R4, R38.reuse, R8 ;  /* 0x0000000826047220 */ /* 0x040fe20000400000 */
[----:B------:R-:W-:Y:S01]  /*6ec0*/  FMUL R5, R38, R9 ;  /* 0x0000000926057220 */ /* 0x000fe20000400000 */
[C---:B------:R-:W-:Y:S01]  /*6ed0*/  FFMA R3, R41.reuse, R40, R3 ;  /* 0x0000002829037223 */ /* 0x040fe20000000003 */
[----:B------:R-:W-:Y:S01]  /*6ee0*/  HADD2.F32 R40, -RZ, R50.H1_H1 ;  /* 0x30000032ff287230 */ /* 0x000fe20000004100 */
[----:B------:R-:W-:Y:S01]  /*6ef0*/  F2FP.F16.F32.PACK_AB R52, R2, R0 ;  /* 0x000000000234723e */ /* 0x000fe200000000ff */
[C---:B------:R-:W-:Y:S01]  /*6f00*/  FFMA R7, R41.reuse, R42, R7 ;  /* 0x0000002a29077223 */ /* 0x040fe20000000007 */
[C---:B------:R-:W-:Y:S01]  /*6f10*/  FFMA R4, R41.reuse, R43, R4 ;  /* 0x0000002b29047223 */ /* 0x040fe20000000004 */
[C---:B------:R-:W-:Y:S01]  /*6f20*/  FMUL R6, R38.reuse, R10 ;  /* 0x0000000a26067220 */ /* 0x040fe20000400000 */
[----:B------:R-:W-:Y:S02]  /*6f30*/  HADD2.F32 R42, -RZ, R51.H1_H1 ;  /* 0x30000033ff2a7230 */ /* 0x000fe40000004100 */
[----:B------:R-:W-:Y:S01]  /*6f40*/  FFMA R5, R41, R40, R5 ;  /* 0x0000002829057223 */ /* 0x000fe20000000005 */
[----:B------:R-:W-:Y:S01]  /*6f50*/  F2FP.F16.F32.PACK_AB R53, R7, R3 ;  /* 0x000000030735723e */ /* 0x000fe200000000ff */
[----:B------:R-:W-:Y:S01]  /*6f60*/  FFMA R6, R41, R45, R6 ;  /* 0x0000002d29067223 */ /* 0x000fe20000000006 */
[C---:B------:R-:W-:Y:S01]  /*6f70*/  FMUL R11, R38.reuse, R11 ;  /* 0x0000000b260b7220 */ /* 0x040fe20000400000 */
[--C-:B------:R-:W-:Y:S01]  /*6f80*/  HADD2.F32 R40, -RZ, R56.reuse.H0_H0 ;  /* 0x20000038ff287230 */ /* 0x100fe20000004100 */
[----:B------:R-:W-:Y:S01]  /*6f90*/  F2FP.F16.F32.PACK_AB R54, R5, R4 ;  /* 0x000000040536723e */ /* 0x000fe200000000ff */
[C---:B------:R-:W-:Y:S01]  /*6fa0*/  FMUL R8, R38.reuse, R12 ;  /* 0x0000000c26087220 */ /* 0x040fe20000400000 */
[C---:B------:R-:W-:Y:S01]  /*6fb0*/  FFMA R11, R41.reuse, R42, R11 ;  /* 0x0000002a290b7223 */ /* 0x040fe2000000000b */
[----:B------:R-:W-:Y:S02]  /*6fc0*/  HADD2.F32 R42, -RZ, R56.H1_H1 ;  /* 0x30000038ff2a7230 */ /* 0x000fe40000004100 */
[C---:B------:R-:W-:Y:S01]  /*6fd0*/  FMUL R9, R38.reuse, R13 ;  /* 0x0000000d26097220 */ /* 0x040fe20000400000 */
[--C-:B------:R-:W-:Y:S02]  /*6fe0*/  HADD2.F32 R43, -RZ, R57.reuse.H0_H0 ;  /* 0x20000039ff2b7230 */ /* 0x100fe40000004100 */
[----:B------:R-:W-:Y:S01]  /*6ff0*/  FFMA R8, R41, R40, R8 ;  /* 0x0000002829087223 */ /* 0x000fe20000000008 */
[----:B------:R-:W-:Y:S01]  /*7000*/  F2FP.F16.F32.PACK_AB R55, R11, R6 ;  /* 0x000000060b37723e */ /* 0x000fe200000000ff */
[----:B------:R-:W-:Y:S01]  /*7010*/  FFMA R9, R41, R42, R9 ;  /* 0x0000002a29097223 */ /* 0x000fe20000000009 */
[C---:B------:R-:W-:Y:S01]  /*7020*/  FMUL R10, R38.reuse, R14 ;  /* 0x0000000e260a7220 */ /* 0x040fe20000400000 */
[----:B------:R-:W-:Y:S02]  /*7030*/  HADD2.F32 R40, -RZ, R57.H1_H1 ;  /* 0x30000039ff287230 */ /* 0x000fe40000004100 */
[C---:B------:R-:W-:Y:S01]  /*7040*/  FMUL R15, R38.reuse, R15 ;  /* 0x0000000f260f7220 */ /* 0x040fe20000400000 */
[----:B------:R1:W-:Y:S01]  /*7050*/  STS.128 [R86], R52 ;  /* 0x0000003456007388 */ /* 0x0003e20000000c00 */
[----:B------:R-:W-:Y:S01]  /*7060*/  F2FP.F16.F32.PACK_AB R68, R9, R8 ;  /* 0x000000080944723e */ /* 0x000fe200000000ff */
[C---:B------:R-:W-:Y:S01]  /*7070*/  FFMA R10, R41.reuse, R43, R10 ;  /* 0x0000002b290a7223 */ /* 0x040fe2000000000a */
[--C-:B------:R-:W-:Y:S02]  /*7080*/  HADD2.F32 R43, -RZ, R58.reuse.H0_H0 ;  /* 0x2000003aff2b7230 */ /* 0x100fe40000004100 */
[----:B------:R-:W-:Y:S01]  /*7090*/  FFMA R15, R41, R40, R15 ;  /* 0x00000028290f7223 */ /* 0x000fe2000000000f */
[C---:B------:R-:W-:Y:S01]  /*70a0*/  FMUL R12, R38.reuse, R16 ;  /* 0x00000010260c7220 */ /* 0x040fe20000400000 */
[----:B------:R-:W-:Y:S02]  /*70b0*/  HADD2.F32 R42, -RZ, R58.H1_H1 ;  /* 0x3000003aff2a7230 */ /* 0x000fe40000004100 */
[C---:B------:R-:W-:Y:S01]  /*70c0*/  FMUL R13, R38.reuse, R17 ;  /* 0x00000011260d7220 */ /* 0x040fe20000400000 */
[--C-:B------:R-:W-:Y:S01]  /*70d0*/  HADD2.F32 R45, -RZ, R59.reuse.H0_H0 ;  /* 0x2000003bff2d7230 */ /* 0x100fe20000004100 */
[----:B------:R-:W-:Y:S01]  /*70e0*/  F2FP.F16.F32.PACK_AB R69, R15, R10 ;  /* 0x0000000a0f45723e */ /* 0x000fe200000000ff */
[C---:B------:R-:W-:Y:S01]  /*70f0*/  FFMA R12, R41.reuse, R43, R12 ;  /* 0x0000002b290c7223 */ /* 0x040fe2000000000c */
[C---:B------:R-:W-:Y:S01]  /*7100*/  FFMA R13, R41.reuse, R42, R13 ;  /* 0x0000002a290d7223 */ /* 0x040fe2000000000d */
[C---:B------:R-:W-:Y:S01]  /*7110*/  FMUL R14, R38.reuse, R18 ;  /* 0x00000012260e7220 */ /* 0x040fe20000400000 */
[----:B------:R-:W-:Y:S02]  /*7120*/  HADD2.F32 R40, -RZ, R59.H1_H1 ;  /* 0x3000003bff287230 */ /* 0x000fe40000004100 */
[C---:B------:R-:W-:Y:S01]  /*7130*/  FMUL R19, R38.reuse, R19 ;  /* 0x0000001326137220 */ /* 0x040fe20000400000 */
[--C-:B------:R-:W-:Y:S02]  /*7140*/  HADD2.F32 R43, -RZ, R64.reuse.H0_H0 ;  /* 0x20000040ff2b7230 */ /* 0x100fe40000004100 */
[C---:B------:R-:W-:Y:S01]  /*7150*/  FFMA R14, R41.reuse, R45, R14 ;  /* 0x0000002d290e7223 */ /* 0x040fe2000000000e */
[C---:B------:R-:W-:Y:S01]  /*7160*/  FMUL R16, R38.reuse, R20 ;  /* 0x0000001426107220 */ /* 0x040fe20000400000 */
[C---:B------:R-:W-:Y:S01]  /*7170*/  FFMA R19, R41.reuse, R40, R19 ;  /* 0x0000002829137223 */ /* 0x040fe20000000013 */
[----:B------:R-:W-:Y:S02]  /*7180*/  HADD2.F32 R40, -RZ, R64.H1_H1 ;  /* 0x30000040ff287230 */ /* 0x000fe40000004100 */
[C---:B------:R-:W-:Y:S01]  /*7190*/  FMUL R17, R38.reuse, R21 ;  /* 0x0000001526117220 */ /* 0x040fe20000400000 */
[--C-:B------:R-:W-:Y:S02]  /*71a0*/  HADD2.F32 R45, -RZ, R65.reuse.H0_H0 ;  /* 0x20000041ff2d7230 */ /* 0x100fe40000004100 */
[C---:B------:R-:W-:Y:S01]  /*71b0*/  FMUL R18, R38.reuse, R22 ;  /* 0x0000001626127220 */ /* 0x040fe20000400000 */
[----:B------:R-:W-:Y:S02]  /*71c0*/  HADD2.F32 R42, -RZ, R65.H1_H1 ;  /* 0x30000041ff2a7230 */ /* 0x000fe40000004100 */
[C---:B------:R-:W-:Y:S01]  /*71d0*/  FMUL R23, R38.reuse, R23 ;  /* 0x0000001726177220 */ /* 0x040fe20000400000 */
[C---:B------:R-:W-:Y:S01]  /*71e0*/  FFMA R16, R41.reuse, R43, R16 ;  /* 0x0000002b29107223 */ /* 0x040fe20000000010 */
[C---:B------:R-:W-:Y:S01]  /*71f0*/  FFMA R17, R41.reuse, R40, R17 ;  /* 0x0000002829117223 */ /* 0x040fe20000000011 */
[C---:B------:R-:W-:Y:S01]  /*7200*/  FFMA R18, R41.reuse, R45, R18 ;  /* 0x0000002d29127223 */ /* 0x040fe20000000012 */
[C---:B------:R-:W-:Y:S01]  /*7210*/  FFMA R23, R41.reuse, R42, R23 ;  /* 0x0000002a29177223 */ /* 0x040fe20000000017 */
[--C-:B------:R-:W-:Y:S02]  /*7220*/  HADD2.F32 R40, -RZ, R66.reuse.H0_H0 ;  /* 0x20000042ff287230 */ /* 0x100fe40000004100 */
[C---:B------:R-:W-:Y:S01]  /*7230*/  FMUL R20, R38.reuse, R24 ;  /* 0x0000001826147220 */ /* 0x040fe20000400000 */
[----:B------:R-:W-:Y:S02]  /*7240*/  HADD2.F32 R42, -RZ, R66.H1_H1 ;  /* 0x30000042ff2a7230 */ /* 0x000fe40000004100 */
[C---:B------:R-:W-:Y:S01]  /*7250*/  FMUL R21, R38.reuse, R25 ;  /* 0x0000001926157220 */ /* 0x040fe20000400000 */
[--C-:B------:R-:W-:Y:S02]  /*7260*/  HADD2.F32 R43, -RZ, R67.reuse.H0_H0 ;  /* 0x20000043ff2b7230 */ /* 0x100fe40000004100 */
[C---:B------:R-:W-:Y:S01]  /*7270*/  FMUL R22, R38.reuse, R26 ;  /* 0x0000001a26167220 */ /* 0x040fe20000400000 */
[C---:B------:R-:W-:Y:S01]  /*7280*/  FFMA R20, R41.reuse, R40, R20 ;  /* 0x0000002829147223 */ /* 0x040fe20000000014 */
[C---:B------:R-:W-:Y:S01]  /*7290*/  FFMA R21, R41.reuse, R42, R21 ;  /* 0x0000002a29157223 */ /* 0x040fe20000000015 */
[----:B------:R-:W-:Y:S02]  /*72a0*/  HADD2.F32 R40, -RZ, R67.H1_H1 ;  /* 0x30000043ff287230 */ /* 0x000fe40000004100 */
[----:B------:R-:W-:Y:S01]  /*72b0*/  FFMA R22, R41, R43, R22 ;  /* 0x0000002b29167223 */ /* 0x000fe20000000016 */
[C---:B------:R-:W-:Y:S01]  /*72c0*/  FMUL R27, R38.reuse, R27 ;  /* 0x0000001b261b7220 */ /* 0x040fe20000400000 */
[--C-:B------:R-:W-:Y:S02]  /*72d0*/  HADD2.F32 R43, -RZ, R72.reuse.H0_H0 ;  /* 0x20000048ff2b7230 */ /* 0x100fe40000004100 */
[C---:B------:R-:W-:Y:S01]  /*72e0*/  FMUL R24, R38.reuse, R28 ;  /* 0x0000001c26187220 */ /* 0x040fe20000400000 */
[----:B------:R-:W-:Y:S02]  /*72f0*/  HADD2.F32 R42, -RZ, R72.H1_H1 ;  /* 0x30000048ff2a7230 */ /* 0x000fe40000004100 */
[C---:B------:R-:W-:Y:S01]  /*7300*/  FMUL R25, R38.reuse, R29 ;  /* 0x0000001d26197220 */ /* 0x040fe20000400000 */
[--C-:B------:R-:W-:Y:S01]  /*7310*/  HADD2.F32 R45, -RZ, R73.reuse.H0_H0 ;  /* 0x20000049ff2d7230 */ /* 0x100fe20000004100 */
[----:B------:R-:W-:Y:S01]  /*7320*/  F2FP.F16.F32.PACK_AB R70, R13, R12 ;  /* 0x0000000c0d46723e */ /* 0x000fe200000000ff */
[C---:B------:R-:W-:Y:S01]  /*7330*/  FMUL R26, R38.reuse, R30 ;  /* 0x0000001e261a7220 */ /* 0x040fe20000400000 */
[----:B------:R-:W-:Y:S01]  /*7340*/  F2FP.F16.F32.PACK_AB R71, R19, R14 ;  /* 0x0000000e1347723e */ /* 0x000fe200000000ff */
[C---:B------:R-:W-:Y:S01]  /*7350*/  FFMA R27, R41.reuse, R40, R27 ;  /* 0x00000028291b7223 */ /* 0x040fe2000000001b */
[C---:B------:R-:W-:Y:S01]  /*7360*/  FFMA R24, R41.reuse, R43, R24 ;  /* 0x0000002b29187223 */ /* 0x040fe20000000018 */
[----:B------:R-:W-:Y:S02]  /*7370*/  HADD2.F32 R40, -RZ, R73.H1_H1 ;  /* 0x30000049ff287230 */ /* 0x000fe40000004100 */
[C---:B------:R-:W-:Y:S01]  /*7380*/  FFMA R25, R41.reuse, R42, R25 ;  /* 0x0000002a29197223 */ /* 0x040fe20000000019 */
[----:B------:R1:W-:Y:S01]  /*7390*/  STS.128 [R96+0x10], R68 ;  /* 0x0000104460007388 */ /* 0x0003e20000000c00 */
[C---:B------:R-:W-:Y:S01]  /*73a0*/  FMUL R31, R38.reuse, R31 ;  /* 0x0000001f261f7220 */ /* 0x040fe20000400000 */
[--C-:B------:R-:W-:Y:S02]  /*73b0*/  HADD2.F32 R43, -RZ, R74.reuse.H0_H0 ;  /* 0x2000004aff2b7230 */ /* 0x100fe40000004100 */
[C---:B------:R-:W-:Y:S01]  /*73c0*/  FFMA R26, R41.reuse, R45, R26 ;  /* 0x0000002d291a7223 */ /* 0x040fe2000000001a */
[C---:B------:R-:W-:Y:S01]  /*73d0*/  FMUL R28, R38.reuse, R32 ;  /* 0x00000020261c7220 */ /* 0x040fe20000400000 */
[----:B------:R-:W-:Y:S02]  /*73e0*/  HADD2.F32 R42, -RZ, R74.H1_H1 ;  /* 0x3000004aff2a7230 */ /* 0x000fe40000004100 */
[C---:B------:R-:W-:Y:S01]  /*73f0*/  FMUL R29, R38.reuse, R33 ;  /* 0x00000021261d7220 */ /* 0x040fe20000400000 */
[----:B------:R-:W-:Y:S02]  /*7400*/  HADD2.F32 R45, -RZ, R75.H0_H0 ;  /* 0x2000004bff2d7230 */ /* 0x000fe40000004100 */
[C---:B------:R-:W-:Y:S01]  /*7410*/  FMUL R30, R38.reuse, R34 ;  /* 0x00000022261e7220 */ /* 0x040fe20000400000 */
[----:B------:R-:W-:Y:S01]  /*7420*/  FFMA R31, R41, R40, R31 ;  /* 0x00000028291f7223 */ /* 0x000fe2000000001f */
[----:B------:R-:W-:Y:S01]  /*7430*/  FMUL R35, R38, R35 ;  /* 0x0000002326237220 */ /* 0x000fe20000400000 */
[----:B------:R-:W-:Y:S01]  /*7440*/  F2FP.F16.F32.PACK_AB R100, R17, R16 ;  /* 0x000000101164723e */ /* 0x000fe200000000ff */
[----:B------:R-:W-:Y:S01]  /*7450*/  FFMA R28, R41, R43, R28 ;  /* 0x0000002b291c7223 */ /* 0x000fe2000000001c */
[----:B------:R-:W-:Y:S01]  /*7460*/  F2FP.F16.F32.PACK_AB R101, R23, R18 ;  /* 0x000000121765723e */ /* 0x000fe200000000ff */
[----:B------:R-:W-:Y:S01]  /*7470*/  FFMA R29, R41, R42, R29 ;  /* 0x0000002a291d7223 */ /* 0x000fe2000000001d */
[----:B------:R-:W-:Y:S01]  /*7480*/  F2FP.F16.F32.PACK_AB R102, R21, R20 ;  /* 0x000000141566723e */ /* 0x000fe200000000ff */
[----:B------:R-:W-:Y:S01]  /*7490*/  FFMA R30, R41, R45, R30 ;  /* 0x0000002d291e7223 */ /* 0x000fe2000000001e */
[----:B------:R-:W-:Y:S01]  /*74a0*/  F2FP.F16.F32.PACK_AB R103, R27, R22 ;  /* 0x000000161b67723e */ /* 0x000fe200000000ff */
[----:B------:R-:W-:Y:S01]  /*74b0*/  FFMA R35, R41, R44, R35 ;  /* 0x0000002c29237223 */ /* 0x000fe20000000023 */
[----:B------:R-:W-:Y:S02]  /*74c0*/  F2FP.F16.F32.PACK_AB R104, R25, R24 ;  /* 0x000000181968723e */ /* 0x000fe400000000ff */
[----:B------:R-:W-:Y:S01]  /*74d0*/  F2FP.F16.F32.PACK_AB R105, R31, R26 ;  /* 0x0000001a1f69723e */ /* 0x000fe200000000ff */
[----:B------:R1:W-:Y:S01]  /*74e0*/  STS.128 [R94+0x20], R100 ;  /* 0x000020645e007388 */ /* 0x0003e20000000c00 */
[----:B------:R-:W-:Y:S02]  /*74f0*/  F2FP.F16.F32.PACK_AB R106, R29, R28 ;  /* 0x0000001c1d6a723e */ /* 0x000fe400000000ff */
[----:B------:R-:W-:Y:S05]  /*7500*/  F2FP.F16.F32.PACK_AB R107, R35, R30 ;  /* 0x0000001e236b723e */ /* 0x000fea00000000ff */
[----:B------:R1:W-:Y:S01]  /*7510*/  STS.128 [R98+0x30], R104 ;  /* 0x0000306862007388 */ /* 0x0003e20000000c00 */
[----:B------:R-:W-:Y:S01]  /*7520*/  @!PT LDS RZ, [RZ] ;  /* 0x00000000fffff984 */ /* 0x000fe20000000800 */
[----:B------:R-:W-:Y:S01]  /*7530*/  @!PT LDS RZ, [RZ] ;  /* 0x00000000fffff984 */ /* 0x000fe20000000800 */
[----:B------:R-:W-:Y:S01]  /*7540*/  @!PT LDS RZ, [RZ] ;  /* 0x00000000fffff984 */ /* 0x000fe20000000800 */
[----:B------:R-:W-:Y:S01]  /*7550*/  @!PT LDS RZ, [RZ] ;  /* 0x00000000fffff984 */ /* 0x000fe20000000800 */
[----:B------:R2:W-:Y:S07]  /*7560*/  MEMBAR.ALL.CTA ;  /* 0x0000000000007992 */ /* 0x0005ee0000008000 */
[----:B--2---:R-:W2:Y:S02]  /*7570*/  FENCE.VIEW.ASYNC.S ;  /* 0x00000000000073c6 */ /* 0x004ea40000000000 */
[----:B--2---:R-:W-:Y:S06]  /*7580*/  BAR.SYNC.DEFER_BLOCKING 0x1, 0x80 ;  /* 0x0042000000007b1d */ /* 0x004fec0000010000 */
[----:B------:R-:W-:Y:S05]  /*7590*/  @P0 BRA `(.L_x_93) ;  /* 0x0000000000280947 */ /* 0x000fea0003800000 */
[----:B------:R-:W2:Y:S01]  /*75a0*/  LDCU.64 UR6, c[0x0][0x348] ;  /* 0x00006900ff0677ac */ /* 0x000ea20008000a00 */
[----:B------:R-:W-:Y:S01]  /*75b0*/  UIADD3 UR4, UPT, UPT, UR48, 0x200, URZ ;  /* 0x0000020030047890 */ /* 0x000fe2000fffe0ff */
[----:B------:R-:W-:Y:S05]  /*75c0*/  UMOV UR41, UR51 ;  /* 0x0000003300297c82 */ /* 0x000fea0008000000 */
[----:B------:R-:W-:Y:S04]  /*75d0*/  MOV R80, UR4 ;  /* 0x0000000400507c02 */ /* 0x000fe80008000f00 */
[----:B------:R-:W-:Y:S01]  /*75e0*/  R2UR UR40, R80 ;  /* 0x00000000502872ca */ /* 0x000fe200000e0000 */
[----:B--2---:R-:W-:Y:S04]  /*75f0*/  UIADD3 UR4, UP0, UPT, UR6, 0x680, URZ ;  /* 0x0000068006047890 */ /* 0x004fe8000ff1e0ff */
[----:B------:R-:W-:Y:S09]  /*7600*/  UIADD3.X UR5, UPT, UPT, URZ, UR7, URZ, UP0, !UPT ;  /* 0x00000007ff057290 */ /* 0x000ff200087fe4ff */
[----:B------:R2:W-:Y:S01]  /*7610*/  UTMASTG.4D [UR40], [UR4] ;  /* 0x00000028040073b5 */ /* 0x0005e20008018000 */
[----:B------:R0:W-:Y:S01]  /*7620*/  UTMACMDFLUSH ;  /* 0x00000000000079b7 */ /* 0x0001e20000000000 */
[----:B--2---:R-:W-:Y:S04]  /*7630*/  DEPBAR.LE SB0, 0x1 ;  /* 0x000080400000791a */ /* 0x004fe80000000000 */
.L_x_93:
[----:B------:R-:W-:Y:S05]  /*7640*/  BSYNC.RECONVERGENT B0 ;  /* 0x0000000000007941 */ /* 0x000fea0003800200 */
.L_x_92:
[----:B------:R-:W-:Y:S01]  /*7650*/  BAR.SYNC.DEFER_BLOCKING 0x1, 0x80 ;  /* 0x0042000000007b1d */ /* 0x000fe20000010000 */
[----:B------:R-:W-:Y:S01]  /*7660*/  ISETP.NE.AND P1, PT, R97, RZ, PT ;  /* 0x000000ff6100720c */ /* 0x000fe20003f25270 */
[----:B------:R-:W-:Y:S01]  /*7670*/  UISETP.NE.AND UP0, UPT, UR53, URZ, UPT ;  /* 0x000000ff3500728c */ /* 0x000fe2000bf05270 */
[----:B------:R-:W-:Y:S11]  /*7680*/  LEA R3, R47, UR48, 0x3 ;  /* 0x000000302f037c11 */ /* 0x000ff6000f8e18ff */
[----:B------:R-:W-:Y:S01]  /*7690*/  @P1 SHF.L.U32 R4, R85, 0x1f, RZ ;  /* 0x0000001f55041819 */ /* 0x000fe200000006ff */
[----:B------:R-:W-:Y:S06]  /*76a0*/  BRA.U !UP0, `(.L_x_94) ;  /* 0x0000000108247547 */ /* 0x000fec000b800000 */
[----:B------:R-:W2:Y:S01]  /*76b0*/  S2R R0, SR_CgaCtaId ;  /* 0x0000000000007919 */ /* 0x000ea20000008800 */
[----:B------:R-:W-:Y:S01]  /*76c0*/  IMAD.U32 R2, RZ, RZ, UR50 ;  /* 0x00000032ff027e24 */ /* 0x000fe2000f8e00ff */
[----:B------:R-:W-:Y:S04]  /*76d0*/  UIADD3 UR4, UPT, UPT, UR50, 0x1, URZ ;  /* 0x0000000132047890 */ /* 0x000fe8000fffe0ff */
[----:B------:R-:W-:Y:S01]  /*76e0*/  @P1 LEA R2, R2, UR48, 0x3 ;  /* 0x0000003002021c11 */ /* 0x000fe2000f8e18ff */
[----:B------:R-:W-:Y:S04]  /*76f0*/  UISETP.NE.AND UP0, UPT, UR4, 0x4, UPT ;  /* 0x000000040400788c */ /* 0x000fe8000bf05270 */
[----:B------:R-:W-:Y:S01]  /*7700*/  @P1 VIADD R5, R2, 0x80 ;  /* 0x0000008002051836 */ /* 0x000fe20000000000 */
[----:B------:R-:W-:Y:S04]  /*7710*/  USEL UR50, UR4, URZ, UP0 ;  /* 0x000000ff04327287 */ /* 0x000fe80008000000 */
[----:B--2---:R-:W-:Y:S04]  /*7720*/  @P1 PRMT R0, R0, 0x654, R5 ;  /* 0x0000065400001816 */ /* 0x004fe80000000005 */
[----:B------:R2:W-:Y:S04]  /*7730*/  @P1 SYNCS.ARRIVE.TRANS64.RED.A1T0 RZ, [R0+URZ], RZ ;  /* 0x000000ff00ff19a7 */ /* 0x0005e800081004ff */
.L_x_94:
[----:B------:R-:W4:Y:S01]  /*7740*/  @P1 SYNCS.PHASECHK.TRANS64.TRYWAIT P0, [R3+URZ+0x60], R4 ;  /* 0x00006004030015a7 */ /* 0x000f2200080011ff */
[----:B------:R-:W-:Y:S01]  /*7750*/  BSSY B1, `(.L_x_95) ;  /* 0x0000016000017945 */ /* 0x000fe20003800000 */
[----:B----4-:R-:W-:Y:S03]  /*7760*/  @P1 SEL R46, RZ, 0x1, !P0 ;  /* 0x00000001ff2e1807 */ /* 0x010fe60004000000 */
[----:B------:R-:W-:Y:S05]  /*7770*/  @!P1 BRA `(.L_x_96) ;  /* 0x00000000004c9947 */ /* 0x000fea0003800000 */
[----:B------:R-:W-:Y:S01]  /*7780*/  ISETP.NE.AND P0, PT, R46, RZ, PT ;  /* 0x000000ff2e00720c */ /* 0x000fe20003f05270 */
[----:B------:R-:W-:Y:S01]  /*7790*/  BSSY B0, `(.L_x_97) ;  /* 0x000000b000007945 */ /* 0x000fe20003800000 */
[----:B------:R-:W-:Y:S11]  /*77a0*/  ISETP.NE.AND P1, PT, R60, RZ, PT ;  /* 0x000000ff3c00720c */ /* 0x000ff60003f25270 */
[----:B------:R-:W-:Y:S02]  /*77b0*/  @!UPT UIADD3 URZ, UPT, UPT, URZ, URZ, URZ ;  /* 0x000000fffffff290 */ /* 0x000fe4000fffe0ff */
[C---:B------:R-:W-:Y:S01]  /*77c0*/  @P1 IMAD R6, R47.reuse, 0x2000, R86 ;  /* 0x000020002f061824 */ /* 0x040fe200078e0256 */
[C---:B------:R-:W-:Y:S01]  /*77d0*/  @P1 LEA R4, R47.reuse, R94, 0xd ;  /* 0x0000005e2f041211 */ /* 0x040fe200078e68ff */
[C---:B------:R-:W-:Y:S02]  /*77e0*/  @P1 IMAD R5, R47.reuse, 0x2000, R96 ;  /* 0x000020002f051824 */ /* 0x040fe400078e0260 */
[----:B------:R-:W-:Y:S01]  /*77f0*/  @P1 IMAD R2, R47, 0x2000, R98 ;  /* 0x000020002f021824 */ /* 0x000fe200078e0262 */
[----:B------:R-:W-:Y:S06]  /*7800*/  @P0 BRA `(.L_x_98) ;  /* 0x00000000000c0947 */ /* 0x000fec0003800000 */
[----:B--2---:R-:W-:Y:S04]  /*7810*/  SHF.L.U32 R0, R85, 0x1f, RZ ;  /* 0x0000001f55007819 */ /* 0x004fe800000006ff */
[----:B------:R-:W2:Y:S02]  /*7820*/  SYNCS.PHASECHK.TRANS64.TRYWAIT P0, [R3+URZ+0x60], R0 ;  /* 0x00006000030075a7 */ /* 0x000ea400080011ff */
[----:B--2---:R-:W-:Y:S05]  /*7830*/  @!P0 BRA `(.L_x_99) ;  /* 0x00000030002c8947 */ /* 0x004fea0003800000 */
.L_x_98:
[----:B------:R-:W-:Y:S05]  /*7840*/  BSYNC B0 ;  /* 0x0000000000007941 */ /* 0x000fea0003800000 */
.L_x_97:
[----:B------:R-:W-:Y:S02]  /*7850*/  ISETP.NE.AND P0, PT, R60, RZ, PT ;  /* 0x000000ff3c00720c */ /* 0x000fe40003f05270 */
[----:B------:R-:W-:Y:S11]  /*7860*/  IADD3 R47, PT, PT, R47, 0x1, RZ ;  /* 0x000000012f2f7810 */ /* 0x000ff60007ffe0ff */
[----:B------:R4:W1:Y:S04]  /*7870*/  @P0 LDS.128 R48, [R6] ;  /* 0x0000000006300984 */ /* 0x0008680000000c00 */
[----:B------:R4:W1:Y:S04]  /*7880*/  @P0 LDS.128 R56, [R5+0x10] ;  /* 0x0000100005380984 */ /* 0x0008680000000c00 */
[----:B------:R4:W1:Y:S04]  /*7890*/  @P0 LDS.128 R64, [R4+0x20] ;  /* 0x0000200004400984 */ /* 0x0008680000000c00 */
[----:B------:R4:W1:Y:S02]  /*78a0*/  @P0 LDS.128 R72, [R2+0x30] ;  /* 0x0000300002480984 */ /* 0x0008640000000c00 */
.L_x_96:
[----:B------:R-:W-:Y:S05]  /*78b0*/  BSYNC B1 ;  /* 0x0000000000017941 */ /* 0x000fea0003800000 */
.L_x_95:
[----:B--2---:R-:W-:Y:S05]  /*78c0*/  VIADD R3, R39, 0x20 ;  /* 0x0000002027037836 */ /* 0x004fea0000000000 */
[----:B------:R-:W-:Y:S04]  /*78d0*/  SHF.R.U32.HI R3, RZ, 0x15, R3 ;  /* 0x00000015ff037819 */ /* 0x000fe80000011603 */
[----:B------:R-:W-:Y:S11]  /*78e0*/  LOP3.LUT P0, RZ, R3, 0x3, R90, 0x48, !PT ;  /* 0x0000000303ff7812 */ /* 0x000ff6000780485a */
[----:B------:R-:W-:Y:S02]  /*78f0*/  @!UPT UIADD3 URZ, UPT, UPT, URZ, URZ, URZ ;  /* 0x000000fffffff290 */ /* 0x000fe4000fffe0ff */
[----:B------:R-:W-:Y:S05]  /*7900*/  @!P0 BRA `(.L_x_100) ;  /* 0x0000000000408947 */ /* 0x000fea0003800000 */
[----:B------:R-:W2:Y:S01]  /*7910*/  LDCU.64 UR8, c[0x4][0x70] ;  /* 0x01000e00ff0877ac */ /* 0x000ea20008000a00 */
[----:B------:R-:W-:Y:S01]  /*7920*/  MOV R3, 0x0 ;  /* 0x0000000000037802 */ /* 0x000fe20000000f00 */
[----:B------:R-:W-:Y:S02]  /*7930*/  HFMA2 R12, -RZ, RZ, 0, 5.9604644775390625e-08 ;  /* 0x00000001ff0c7431 */ /* 0x000fe400000001ff */
[----:B------:R-:W-:Y:S02]  /*7940*/  IMAD.MOV.U32 R8, RZ, RZ, 0x192 ;  /* 0x00000192ff087424 */ /* 0x000fe400078e00ff */
[----:B------:R-:W-:Y:S01]  /*7950*/  IMAD.MOV.U32 R13, RZ, RZ, RZ ;  /* 0x000000ffff0d7224 */ /* 0x000fe200078e00ff */
[----:B------:R-:W5:Y:S01]  /*7960*/  LDCU.64 UR6, c[0x4][0x78] ;  /* 0x01000f00ff0677ac */ /* 0x000f620008000a00 */
[----:B----4-:R-:W4:Y:S01]  /*7970*/  LDC.64 R2, c[0x4][R3] ;  /* 0x0100000003027b82 */ /* 0x010f220000000a00 */
[----:B------:R-:W3:Y:S01]  /*7980*/  LDCU.64 UR4, c[0x4][0x10] ;  /* 0x01000200ff0477ac */ /* 0x000ee20008000a00 */
[----:B--2---:R-:W-:Y:S01]  /*7990*/  MOV R5, UR9 ;  /* 0x0000000900057c02 */ /* 0x004fe20008000f00 */
[----:B------:R-:W-:Y:S01]  /*79a0*/  IMAD.U32 R4, RZ, RZ, UR8 ;  /* 0x00000008ff047e24 */ /* 0x000fe2000f8e00ff */
[----:B-----5:R-:W-:Y:S01]  /*79b0*/  MOV R7, UR7 ;  /* 0x0000000700077c02 */ /* 0x020fe20008000f00 */
[----:B------:R-:W-:Y:S01]  /*79c0*/  IMAD.U32 R6, RZ, RZ, UR6 ;  /* 0x00000006ff067e24 */ /* 0x000fe2000f8e00ff */
[----:B---3--:R-:W-:Y:S01]  /*79d0*/  MOV R11, UR5 ;  /* 0x00000005000b7c02 */ /* 0x008fe20008000f00 */
[----:B------:R-:W-:Y:S02]  /*79e0*/  IMAD.U32 R10, RZ, RZ, UR4 ;  /* 0x00000004ff0a7e24 */ /* 0x000fe4000f8e00ff */
[----:B------:R-:W-:Y:S07]  /*79f0*/  LEPC R20, `(.L_x_100) ;  /* 0x000000001014794e */ /* 0x000fee0000000000 */
[----:B-1--4-:R-:W-:Y:S05]  /*7a00*/  CALL.ABS.NOINC R2 ;  /* 0x0000000002007343 */ /* 0x012fea0003c00000 */
.L_x_100:
[----:B------:R-:W-:Y:S05]  /*7a10*/  WARPSYNC.ALL ;  /* 0x0000000000007948 */ /* 0x000fea0003800000 */
[----:B------:R-:W-:Y:S01]  /*7a20*/  R2UR UR4, R39 ;  /* 0x00000000270472ca */ /* 0x000fe200000e0000 */
[--C-:B-1----:R-:W-:Y:S01]  /*7a30*/  HADD2.F32 R40, -RZ, R48.reuse.H0_H0 ;  /* 0x20000030ff287230 */ /* 0x102fe20000004100 */
[----:B------:R-:W1:Y:S01]  /*7a40*/  S2R R104, SR_CgaCtaId ;  /* 0x0000000000687919 */ /* 0x000e620000008800 */
[----:B------:R-:W-:Y:S01]  /*7a50*/  HADD2.F32 R43, -RZ, R48.H1_H1 ;  /* 0x30000030ff2b7230 */ /* 0x000fe20000004100 */
[----:B------:R-:W-:Y:S01]  /*7a60*/  ISETP.NE.AND P6, PT, R97, RZ, PT ;  /* 0x000000ff6100720c */ /* 0x000fe20003fc5270 */
[----:B------:R-:W-:Y:S01]  /*7a70*/  HADD2.F32 R42, -RZ, R49.H1_H1 ;  /* 0x30000031ff2a7230 */ /* 0x000fe20000004100 */
[----:B------:R-:W-:Y:S01]  /*7a80*/  ISETP.NE.AND P0, PT, R88, RZ, PT ;  /* 0x000000ff5800720c */ /* 0x000fe20003f05270 */
[--C-:B------:R-:W-:Y:S01]  /*7a90*/  HADD2.F32 R44, -RZ, R50.reuse.H1_H1 ;  /* 0x30000032ff2c7230 */ /* 0x100fe20000004100 */
[----:B------:R-:W-:Y:S01]  /*7aa0*/  MOV R61, UR50 ;  /* 0x00000032003d7c02 */ /* 0x000fe20008000f00 */
[----:B------:R-:W-:Y:S01]  /*7ab0*/  HADD2.F32 R45, -RZ, R59.H0_H0 ;  /* 0x2000003bff2d7230 */ /* 0x000fe20000004100 */
[----:B------:R-:W-:Y:S01]  /*7ac0*/  BSSY.RECONVERGENT B0, `(.L_x_101) ;  /* 0x0000086000007945 */ /* 0x000fe20003800200 */
[----:B------:R-:W-:Y:S02]  /*7ad0*/  LEA R62, R47, UR48, 0x3 ;  /* 0x000000302f3e7c11 */ /* 0x000fe4000f8e18ff */
[----:B----4-:R-:W2:Y:S04]  /*7ae0*/  LDTM.x32 R4, tmem[UR4+0x20] ;  /* 0x00002004000479ee */ /* 0x010ea800082c0000 */
[----:B------:R-:W-:Y:S02]  /*7af0*/  @P6 LEA R61, R61, UR48, 0x3 ;  /* 0x000000303d3d6c11 */ /* 0x000fe4000f8e18ff */
[----:B------:R-:W-:Y:S02]  /*7b00*/  @P6 SHF.L.U32 R63, R85, 0x1f, RZ ;  /* 0x0000001f553f6819 */ /* 0x000fe400000006ff */
[----:B------:R-:W-:Y:S01]  /*7b10*/  @P6 IADD3 R61, PT, PT, R61, 0x80, RZ ;  /* 0x000000803d3d6810 */ /* 0x000fe20007ffe0ff */
[C---:B--2---:R-:W-:Y:S01]  /*7b20*/  FMUL R0, R38.reuse, R4 ;  /* 0x0000000426007220 */ /* 0x044fe20000400000 */
[C---:B------:R-:W-:Y:S01]  /*7b30*/  FMUL R2, R38.reuse, R5 ;  /* 0x0000000526027220 */ /* 0x040fe20000400000 */
[C---:B------:R-:W-:Y:S01]  /*7b40*/  FMUL R3, R38.reuse, R6 ;  /* 0x0000000626037220 */ /* 0x040fe20000400000 */
[C---:B------:R-:W-:Y:S01]  /*7b50*/  FMUL R7, R38.reuse, R7 ;  /* 0x0000000726077220 */ /* 0x040fe20000400000 */
[C---:B------:R-:W-:Y:S01]  /*7b60*/  FFMA R0, R41.reuse, R40, R0 ;  /* 0x0000002829007223 */ /* 0x040fe20000000000 */
[----:B------:R-:W-:Y:S02]  /*7b70*/  HADD2.F32 R40, -RZ, R49.H0_H0 ;  /* 0x20000031ff287230 */ /* 0x000fe40000004100 */
[C---:B------:R-:W-:Y:S01]  /*7b80*/  FFMA R2, R41.reuse, R43, R2 ;  /* 0x0000002b29027223 */ /* 0x040fe20000000002 */
[C---:B------:R-:W-:Y:S01]  /*7b90*/  FMUL R4, R38.reuse, R8 ;  /* 0x0000000826047220 */ /* 0x040fe20000400000 */
[--C-:B------:R-:W-:Y:S02]  /*7ba0*/  HADD2.F32 R43, -RZ, R51.reuse.H0_H0 ;  /* 0x20000033ff2b7230 */ /* 0x100fe40000004100 */
[----:B------:R-:W-:Y:S01]  /*7bb0*/  FMUL R5, R38, R9 ;  /* 0x0000000926057220 */ /* 0x000fe20000400000 */
[C---:B------:R-:W-:Y:S01]  /*7bc0*/  FFMA R3, R41.reuse, R40, R3 ;  /* 0x0000002829037223 */ /* 0x040fe20000000003 */
[----:B------:R-:W-:Y:S01]  /*7bd0*/  HADD2.F32 R40, -RZ, R50.H0_H0 ;  /* 0x20000032ff287230 */ /* 0x000fe20000004100 */
[----:B------:R-:W-:Y:S01]  /*7be0*/  F2FP.F16.F32.PACK_AB R52, R2, R0 ;  /* 0x000000000234723e */ /* 0x000fe200000000ff */
[C---:B------:R-:W-:Y:S01]  /*7bf0*/  FFMA R7, R41.reuse, R42, R7 ;  /* 0x0000002a29077223 */ /* 0x040fe20000000007 */
[----:B------:R-:W-:Y:S02]  /*7c00*/  HADD2.F32 R42, -RZ, R51.H1_H1 ;  /* 0x30000033ff2a7230 */ /* 0x000fe40000004100 */
[C---:B------:R-:W-:Y:S01]  /*7c10*/  FMUL R6, R38.reuse, R10 ;  /* 0x0000000a26067220 */ /* 0x040fe20000400000 */
[C---:B------:R-:W-:Y:S01]  /*7c20*/  FFMA R4, R41.reuse, R40, R4 ;  /* 0x0000002829047223 */ /* 0x040fe20000000004 */
        /* <DEDUP_REMOVED lines=17> */
[----:B------:R2:W-:Y:S01]  /*7d40*/  STS.128 [R86+0x2000], R52 ;  /* 0x0020003456007388 */ /* 0x0005e20000000c00 */
[----:B------:R-:W-:Y:S01]  /*7d50*/  F2FP.F16.F32.PACK_AB R68, R9, R8 ;  /* 0x000000080944723e */ /* 0x000fe200000000ff */
[C---:B------:R-:W-:Y:S01]  /*7d60*/  FFMA R10, R41.reuse, R43, R10 ;  /* 0x0000002b290a7223 */ /* 0x040fe2000000000a */
[--C-:B------:R-:W-:Y:S02]  /*7d70*/  HADD2.F32 R43, -RZ, R58.reuse.H0_H0 ;  /* 0x2000003aff2b7230 */ /* 0x100fe40000004100 */
[----:B------:R-:W-:Y:S01]  /*7d80*/  FFMA R15, R41, R40, R15 ;  /* 0x00000028290f7223 */ /* 0x000fe2000000000f */
[C---:B------:R-:W-:Y:S01]  /*7d90*/  FMUL R12, R38.reuse, R16 ;  /* 0x00000010260c7220 */ /* 0x040fe20000400000 */
[----:B------:R-:W-:Y:S02]  /*7da0*/  HADD2.F32 R42, -RZ, R58.H1_H1 ;  /* 0x3000003aff2a7230 */ /* 0x000fe40000004100 */
[C---:B------:R-:W-:Y:S01]  /*7db0*/  FMUL R13, R38.reuse, R17 ;  /* 0x00000011260d7220 */ /* 0x040fe20000400000 */
[C---:B------:R-:W-:Y:S01]  /*7dc0*/  FMUL R14, R38.reuse, R18 ;  /* 0x00000012260e7220 */ /* 0x040fe20000400000 */
[----:B------:R-:W-:Y:S01]  /*7dd0*/  F2FP.F16.F32.PACK_AB R69, R15, R10 ;  /* 0x0000000a0f45723e */ /* 0x000fe200000000ff */
[C---:B------:R-:W-:Y:S01]  /*7de0*/  FFMA R12, R41.reuse, R43, R12 ;  /* 0x0000002b290c7223 */ /* 0x040fe2000000000c */
[----:B------:R-:W-:Y:S02]  /*7df0*/  HADD2.F32 R40, -RZ, R59.H1_H1 ;  /* 0x3000003bff287230 */ /* 0x000fe40000004100 */
[C---:B------:R-:W-:Y:S01]  /*7e00*/  FFMA R13, R41.reuse, R42, R13 ;  /* 0x0000002a290d7223 */ /* 0x040fe2000000000d */
[C---:B------:R-:W-:Y:S01]  /*7e10*/  FMUL R19, R38.reuse, R19 ;  /* 0x0000001326137220 */ /* 0x040fe20000400000 */
[--C-:B------:R-:W-:Y:S02]  /*7e20*/  HADD2.F32 R43, -RZ, R64.reuse.H0_H0 ;  /* 0x20000040ff2b7230 */ /* 0x100fe40000004100 */
[C---:B------:R-:W-:Y:S01]  /*7e30*/  FMUL R16, R38.reuse, R20 ;  /* 0x0000001426107220 */ /* 0x040fe20000400000 */
[----:B------:R-:W-:Y:S02]  /*7e40*/  HADD2.F32 R42, -RZ, R64.H1_H1 ;  /* 0x30000040ff2a7230 */ /* 0x000fe40000004100 */
[C---:B------:R-:W-:Y:S01]  /*7e50*/  FMUL R17, R38.reuse, R21 ;  /* 0x0000001526117220 */ /* 0x040fe20000400000 */
[C---:B------:R-:W-:Y:S01]  /*7e60*/  FFMA R14, R41.reuse, R45, R14 ;  /* 0x0000002d290e7223 */ /* 0x040fe2000000000e */
[C---:B------:R-:W-:Y:S01]  /*7e70*/  FFMA R19, R41.reuse, R40, R19 ;  /* 0x0000002829137223 */ /* 0x040fe20000000013 */
[--C-:B------:R-:W-:Y:S02]  /*7e80*/  HADD2.F32 R45, -RZ, R65.reuse.H0_H0 ;  /* 0x20000041ff2d7230 */ /* 0x100fe40000004100 */
[C---:B------:R-:W-:Y:S01]  /*7e90*/  FFMA R16, R41.reuse, R43, R16 ;  /* 0x0000002b29107223 */ /* 0x040fe20000000010 */
[C---:B------:R-:W-:Y:S01]  /*7ea0*/  FMUL R18, R38.reuse, R22 ;  /* 0x0000001626127220 */ /* 0x040fe20000400000 */
[----:B------:R-:W-:Y:S02]  /*7eb0*/  HADD2.F32 R40, -RZ, R65.H1_H1 ;  /* 0x30000041ff287230 */ /* 0x000fe40000004100 */
[C---:B------:R-:W-:Y:S01]  /*7ec0*/  FFMA R17, R41.reuse, R42, R17 ;  /* 0x0000002a29117223 */ /* 0x040fe20000000011 */
[C---:B------:R-:W-:Y:S01]  /*7ed0*/  FMUL R23, R38.reuse, R23 ;  /* 0x0000001726177220 */ /* 0x040fe20000400000 */
[--C-:B------:R-:W-:Y:S02]  /*7ee0*/  HADD2.F32 R42, -RZ, R66.reuse.H0_H0 ;  /* 0x20000042ff2a7230 */ /* 0x100fe40000004100 */
[C---:B------:R-:W-:Y:S01]  /*7ef0*/  FMUL R20, R38.reuse, R24 ;  /* 0x0000001826147220 */ /* 0x040fe20000400000 */
[C---:B------:R-:W-:Y:S01]  /*7f00*/  FFMA R18, R41.reuse, R45, R18 ;  /* 0x0000002d29127223 */ /* 0x040fe20000000012 */
        /* <DEDUP_REMOVED lines=11> */
[----:B------:R-:W-:Y:S01]  /*7fc0*/  FFMA R27, R41, R42, R27 ;  /* 0x0000002a291b7223 */ /* 0x000fe2000000001b */
[C---:B------:R-:W-:Y:S01]  /*7fd0*/  FMUL R24, R38.reuse, R28 ;  /* 0x0000001c26187220 */ /* 0x040fe20000400000 */
[----:B------:R-:W-:Y:S02]  /*7fe0*/  HADD2.F32 R42, -RZ, R72.H1_H1 ;  /* 0x30000048ff2a7230 */ /* 0x000fe40000004100 */
[C---:B------:R-:W-:Y:S01]  /*7ff0*/  FMUL R25, R38.reuse, R29 ;  /* 0x0000001d26197220 */ /* 0x040fe20000400000 */
[--C-:B------:R-:W-:Y:S02]  /*8000*/  HADD2.F32 R43, -RZ, R73.reuse.H0_H0 ;  /* 0x20000049ff2b7230 */ /* 0x100fe40000004100 */
[C---:B------:R-:W-:Y:S01]  /*8010*/  FMUL R26, R38.reuse, R30 ;  /* 0x0000001e261a7220 */ /* 0x040fe20000400000 */
[----:B------:R-:W-:Y:S01]  /*8020*/  F2FP.F16.F32.PACK_AB R70, R13, R12 ;  /* 0x0000000c0d46723e */ /* 0x000fe200000000ff */
[----:B------:R-:W-:Y:S01]  /*8030*/  FFMA R24, R41, R40, R24 ;  /* 0x0000002829187223 */ /* 0x000fe20000000018 */
[----:B------:R-:W-:Y:S01]  /*8040*/  F2FP.F16.F32.PACK_AB R71, R19, R14 ;  /* 0x0000000e1347723e */ /* 0x000fe200000000ff */
[C---:B------:R-:W-:Y:S01]  /*8050*/  FFMA R25, R41.reuse, R42, R25 ;  /* 0x0000002a29197223 */ /* 0x040fe20000000019 */
[C---:B------:R-:W-:Y:S01]  /*8060*/  FFMA R26, R41.reuse, R43, R26 ;  /* 0x0000002b291a7223 */ /* 0x040fe2000000001a */
[----:B------:R-:W-:Y:S02]  /*8070*/  HADD2.F32 R40, -RZ, R73.H1_H1 ;  /* 0x30000049ff287230 */ /* 0x000fe40000004100 */
[C---:B------:R-:W-:Y:S01]  /*8080*/  FMUL R31, R38.reuse, R31 ;  /* 0x0000001f261f7220 */ /* 0x040fe20000400000 */
[----:B------:R4:W-:Y:S01]  /*8090*/  STS.128 [R96+0x2010], R68 ;  /* 0x0020104460007388 */ /* 0x0009e20000000c00 */
[--C-:B------:R-:W-:Y:S02]  /*80a0*/  HADD2.F32 R43, -RZ, R74.reuse.H0_H0 ;  /* 0x2000004aff2b7230 */ /* 0x100fe40000004100 */
[C---:B------:R-:W-:Y:S01]  /*80b0*/  FMUL R28, R38.reuse, R32 ;  /* 0x00000020261c7220 */ /* 0x040fe20000400000 */
[----:B------:R-:W-:Y:S02]  /*80c0*/  HADD2.F32 R42, -RZ, R74.H1_H1 ;  /* 0x3000004aff2a7230 */ /* 0x000fe40000004100 */
[C---:B------:R-:W-:Y:S01]  /*80d0*/  FMUL R29, R38.reuse, R33 ;  /* 0x00000021261d7220 */ /* 0x040fe20000400000 */
[--C-:B------:R-:W-:Y:S02]  /*80e0*/  HADD2.F32 R45, -RZ, R75.reuse.H0_H0 ;  /* 0x2000004bff2d7230 */ /* 0x100fe40000004100 */
[C---:B------:R-:W-:Y:S01]  /*80f0*/  FMUL R30, R38.reuse, R34 ;  /* 0x00000022261e7220 */ /* 0x040fe20000400000 */
[----:B------:R-:W-:Y:S02]  /*8100*/  HADD2.F32 R44, -RZ, R75.H1_H1 ;  /* 0x3000004bff2c7230 */ /* 0x000fe40000004100 */
[----:B------:R-:W-:Y:S01]  /*8110*/  FFMA R31, R41, R40, R31 ;  /* 0x00000028291f7223 */ /* 0x000fe2000000001f */
[----:B------:R-:W-:Y:S01]  /*8120*/  FMUL R35, R38, R35 ;  /* 0x0000002326237220 */ /* 0x000fe20000400000 */
[----:B--2---:R-:W-:Y:S01]  /*8130*/  F2FP.F16.F32.PACK_AB R52, R17, R16 ;  /* 0x000000101134723e */ /* 0x004fe200000000ff */
        /* <DEDUP_REMOVED lines=11> */
[----:B------:R-:W-:Y:S02]  /*81f0*/  F2FP.F16.F32.PACK_AB R103, R35, R30 ;  /* 0x0000001e2367723e */ /* 0x000fe400000000ff */
[----:B-1----:R-:W-:Y:S03]  /*8200*/  @P6 PRMT R61, R104, 0x654, R61 ;  /* 0x00000654683d6816 */ /* 0x002fe6000000003d */
[----:B------:R4:W-:Y:S01]  /*8210*/  STS.128 [R98+0x2030], R100 ;  /* 0x0020306462007388 */ /* 0x0009e20000000c00 */
[----:B------:R-:W-:Y:S01]  /*8220*/  @!PT LDS RZ, [RZ] ;  /* 0x00000000fffff984 */ /* 0x000fe20000000800 */
[----:B------:R-:W-:Y:S01]  /*8230*/  @!PT LDS RZ, [RZ] ;  /* 0x00000000fffff984 */ /* 0x000fe20000000800 */
[----:B------:R-:W-:Y:S01]  /*8240*/  @!PT LDS RZ, [RZ] ;  /* 0x00000000fffff984 */ /* 0x000fe20000000800 */
[----:B------:R-:W-:Y:S01]  /*8250*/  @!PT LDS RZ, [RZ] ;  /* 0x00000000fffff984 */ /* 0x000fe20000000800 */
[----:B------:R1:W-:Y:S07]  /*8260*/  MEMBAR.ALL.CTA ;  /* 0x0000000000007992 */ /* 0x0003ee0000008000 */
[----:B-1----:R-:W1:Y:S02]  /*8270*/  FENCE.VIEW.ASYNC.S ;  /* 0x00000000000073c6 */ /* 0x002e640000000000 */
[----:B-1----:R-:W-:Y:S06]  /*8280*/  BAR.SYNC.DEFER_BLOCKING 0x1, 0x80 ;  /* 0x0042000000007b1d */ /* 0x002fec0000010000 */
[----:B------:R-:W-:Y:S05]  /*8290*/  @P0 BRA `(.L_x_102) ;  /* 0x0000000000200947 */ /* 0x000fea0003800000 */
[----:B------:R-:W1:Y:S01]  /*82a0*/  LDCU.64 UR6, c[0x0][0x348] ;  /* 0x00006900ff0677ac */ /* 0x000e620008000a00 */
[----:B------:R-:W-:Y:S02]  /*82b0*/  UIADD3 UR40, UPT, UPT, UR48, 0x2200, URZ ;  /* 0x0000220030287890 */ /* 0x000fe4000fffe0ff */
[----:B------:R-:W-:Y:S02]  /*82c0*/  UIADD3 UR41, UPT, UPT, UR51, 0x20, URZ ;  /* 0x0000002033297890 */ /* 0x000fe4000fffe0ff */
[----:B-1----:R-:W-:Y:S04]  /*82d0*/  UIADD3 UR4, UP0, UPT, UR6, 0x680, URZ ;  /* 0x0000068006047890 */ /* 0x002fe8000ff1e0ff */
[----:B------:R-:W-:Y:S09]  /*82e0*/  UIADD3.X UR5, UPT, UPT, URZ, UR7, URZ, UP0, !UPT ;  /* 0x00000007ff057290 */ /* 0x000ff200087fe4ff */
[----:B------:R1:W-:Y:S01]  /*82f0*/  UTMASTG.4D [UR40], [UR4] ;  /* 0x00000028040073b5 */ /* 0x0003e20008018000 */
[----:B------:R0:W-:Y:S01]  /*8300*/  UTMACMDFLUSH ;  /* 0x00000000000079b7 */ /* 0x0001e20000000000 */
[----:B-1----:R-:W-:Y:S04]  /*8310*/  DEPBAR.LE SB0, 0x1 ;  /* 0x000080400000791a */ /* 0x002fe80000000000 */
.L_x_102:
[----:B------:R-:W-:Y:S05]  /*8320*/  BSYNC.RECONVERGENT B0 ;  /* 0x0000000000007941 */ /* 0x000fea0003800200 */
.L_x_101:
[----:B------:R-:W-:Y:S01]  /*8330*/  BAR.SYNC.DEFER_BLOCKING 0x1, 0x80 ;  /* 0x0042000000007b1d */ /* 0x000fe20000010000 */
[----:B------:R-:W-:Y:S04]  /*8340*/  UIADD3 UR4, UPT, UPT, UR50, 0x1, URZ ;  /* 0x0000000132047890 */ /* 0x000fe8000fffe0ff */
[----:B------:R-:W-:Y:S04]  /*8350*/  UISETP.NE.AND UP0, UPT, UR4, 0x4, UPT ;  /* 0x000000040400788c */ /* 0x000fe8000bf05270 */
[----:B------:R-:W-:Y:S01]  /*8360*/  USEL UR49, UR4, URZ, UP0 ;  /* 0x000000ff04317287 */ /* 0x000fe20008000000 */
[----:B------:R1:W-:Y:S01]  /*8370*/  @P6 SYNCS.ARRIVE.TRANS64.RED.A1T0 RZ, [R61+URZ], RZ ;  /* 0x000000ff3dff69a7 */ /* 0x0003e200081004ff */
[----:B------:R-:W-:Y:S01]  /*8380*/  BSSY B1, `(.L_x_103) ;  /* 0x0000017000017945 */ /* 0x000fe20003800000 */
[----:B------:R-:W2:Y:S02]  /*8390*/  @P6 SYNCS.PHASECHK.TRANS64.TRYWAIT P0, [R62+URZ+0x60], R63 ;  /* 0x0000603f3e0065a7 */ /* 0x000ea400080011ff */
[----:B--2---:R-:W-:Y:S01]  /*83a0*/  @P6 SEL R46, RZ, 0x1, !P0 ;  /* 0x00000001ff2e6807 */ /* 0x004fe20004000000 */
[----:B-1----:R-:W-:Y:S06]  /*83b0*/  @!P6 BRA `(.L_x_104) ;  /* 0x00000000004ce947 */ /* 0x002fec0003800000 */
        /* <DEDUP_REMOVED lines=9> */
[----:B------:R-:W-:Y:S04]  /*8450*/  SHF.L.U32 R5, R85, 0x1f, RZ ;  /* 0x0000001f55057819 */ /* 0x000fe800000006ff */
[----:B------:R-:W1:Y:S02]  /*8460*/  SYNCS.PHASECHK.TRANS64.TRYWAIT P0, [R62+URZ+0x60], R5 ;  /* 0x000060053e0075a7 */ /* 0x000e6400080011ff */
[----:B-1----:R-:W-:Y:S05]  /*8470*/  @!P0 BRA `(.L_x_107) ;  /* 0x0000002400308947 */ /* 0x002fea0003800000 */
.L_x_106:
[----:B------:R-:W-:Y:S05]  /*8480*/  BSYNC B0 ;  /* 0x0000000000007941 */ /* 0x000fea0003800000 */
.L_x_105:
[----:B------:R-:W-:Y:S02]  /*8490*/  ISETP.NE.AND P0, PT, R60, RZ, PT ;  /* 0x000000ff3c00720c */ /* 0x000fe40003f05270 */
[----:B------:R-:W-:Y:S11]  /*84a0*/  IADD3 R47, PT, PT, R47, 0x1, RZ ;  /* 0x000000012f2f7810 */ /* 0x000ff60007ffe0ff */
[----:B------:R2:W1:Y:S04]  /*84b0*/  @P0 LDS.128 R48, [R4] ;  /* 0x0000000004300984 */ /* 0x0004680000000c00 */
[----:B------:R2:W1:Y:S04]  /*84c0*/  @P0 LDS.128 R56, [R3+0x10] ;  /* 0x0000100003380984 */ /* 0x0004680000000c00 */
[----:B------:R2:W1:Y:S04]  /*84d0*/  @P0 LDS.128 R64, [R2+0x20] ;  /* 0x0000200002400984 */ /* 0x0004680000000c00 */
[----:B------:R2:W1:Y:S02]  /*84e0*/  @P0 LDS.128 R72, [R0+0x30] ;  /* 0x0000300000480984 */ /* 0x0004640000000c00 */
.L_x_104:
[----:B------:R-:W-:Y:S05]  /*84f0*/  BSYNC B1 ;  /* 0x0000000000017941 */ /* 0x000fea0003800000 */
.L_x_103:
[----:B--2---:R-:W-:Y:S05]  /*8500*/  VIADD R3, R39, 0x40 ;  /* 0x0000004027037836 */ /* 0x004fea0000000000 */
[----:B------:R-:W-:Y:S04]  /*8510*/  SHF.R.U32.HI R3, RZ, 0x15, R3 ;  /* 0x00000015ff037819 */ /* 0x000fe80000011603 */
[----:B------:R-:W-:Y:S11]  /*8520*/  LOP3.LUT P0, RZ, R3, 0x3, R90, 0x48, !PT ;  /* 0x0000000303ff7812 */ /* 0x000ff6000780485a */
[----:B------:R-:W-:Y:S02]  /*8530*/  @!UPT UIADD3 URZ, UPT, UPT, URZ, URZ, URZ ;  /* 0x000000fffffff290 */ /* 0x000fe4000fffe0ff */
[----:B------:R-:W-:Y:S05]  /*8540*/  @!P0 BRA `(.L_x_108) ;  /* 0x0000000000408947 */ /* 0x000fea0003800000 */
[----:B------:R-:W1:Y:S01]  /*8550*/  LDCU.64 UR8, c[0x4][0x70] ;  /* 0x01000e00ff0877ac */ /* 0x000e620008000a00 */
[----:B------:R-:W-:Y:S01]  /*8560*/  MOV R3, 0x0 ;  /* 0x0000000000037802 */ /* 0x000fe20000000f00 */
[----:B------:R-:W-:Y:S02]  /*8570*/  HFMA2 R12, -RZ, RZ, 0, 5.9604644775390625e-08 ;  /* 0x00000001ff0c7431 */ /* 0x000fe400000001ff */
[----:B------:R-:W-:Y:S02]  /*8580*/  IMAD.MOV.U32 R8, RZ, RZ, 0x192 ;  /* 0x00000192ff087424 */ /* 0x000fe400078e00ff */
[----:B------:R-:W-:Y:S01]  /*8590*/  IMAD.MOV.U32 R13, RZ, RZ, RZ ;  /* 0x000000ffff0d7224 */ /* 0x000fe200078e00ff */
[----:B------:R-:W2:Y:S01]  /*85a0*/  LDCU.64 UR6, c[0x4][0x78] ;  /* 0x01000f00ff0677ac */ /* 0x000ea20008000a00 */
[----:B------:R-:W3:Y:S01]  /*85b0*/  LDC.64 R2, c[0x4][R3] ;  /* 0x0100000003027b82 */ /* 0x000ee20000000a00 */
[----:B------:R-:W5:Y:S01]  /*85c0*/  LDCU.64 UR4, c[0x4][0x10] ;  /* 0x01000200ff0477ac */ /* 0x000f620008000a00 */
[----:B-1----:R-:W-:Y:S01]  /*85d0*/  MOV R5, UR9 ;  /* 0x0000000900057c02 */ /* 0x002fe20008000f00 */
[----:B------:R-:W-:Y:S01]  /*85e0*/  IMAD.U32 R4, RZ, RZ, UR8 ;  /* 0x00000008ff047e24 */ /* 0x000fe2000f8e00ff */
[----:B--2---:R-:W-:Y:S01]  /*85f0*/  MOV R7, UR7 ;  /* 0x0000000700077c02 */ /* 0x004fe20008000f00 */
[----:B------:R-:W-:Y:S01]  /*8600*/  IMAD.U32 R6, RZ, RZ, UR6 ;  /* 0x00000006ff067e24 */ /* 0x000fe2000f8e00ff */
[----:B-----5:R-:W-:Y:S01]  /*8610*/  MOV R11, UR5 ;  /* 0x00000005000b7c02 */ /* 0x020fe20008000f00 */
[----:B------:R-:W-:Y:S02]  /*8620*/  IMAD.U32 R10, RZ, RZ, UR4 ;  /* 0x00000004ff0a7e24 */ /* 0x000fe4000f8e00ff */
[----:B------:R-:W-:Y:S07]  /*8630*/  LEPC R20, `(.L_x_108) ;  /* 0x000000001014794e */ /* 0x000fee0000000000 */
[----:B---34-:R-:W-:Y:S05]  /*8640*/  CALL.ABS.NOINC R2 ;  /* 0x0000000002007343 */ /* 0x018fea0003c00000 */
.L_x_108:
[----:B------:R-:W-:Y:S05]  /*8650*/  WARPSYNC.ALL ;  /* 0x0000000000007948 */ /* 0x000fea0003800000 */
[----:B------:R-:W-:Y:S01]  /*8660*/  R2UR UR4, R39 ;  /* 0x00000000270472ca */ /* 0x000fe200000e0000 */
[--C-:B-1----:R-:W-:Y:S01]  /*8670*/  HADD2.F32 R40, -RZ, R48.reuse.H0_H0 ;  /* 0x20000030ff287230 */ /* 0x102fe20000004100 */
[----:B------:R-:W-:Y:S01]  /*8680*/  ISETP.NE.AND P6, PT, R97, RZ, PT ;  /* 0x000000ff6100720c */ /* 0x000fe20003fc5270 */
[----:B------:R-:W-:Y:S01]  /*8690*/  HADD2.F32 R43, -RZ, R48.H1_H1 ;  /* 0x30000030ff2b7230 */ /* 0x000fe20000004100 */
[----:B------:R-:W-:Y:S01]  /*86a0*/  ISETP.NE.AND P0, PT, R88, RZ, PT ;  /* 0x000000ff5800720c */ /* 0x000fe20003f05270 */
[----:B------:R-:W-:Y:S01]  /*86b0*/  HADD2.F32 R42, -RZ, R49.H0_H0 ;  /* 0x20000031ff2a7230 */ /* 0x000fe20000004100 */
[----:B------:R-:W-:Y:S01]  /*86c0*/  MOV R61, UR49 ;  /* 0x00000031003d7c02 */ /* 0x000fe20008000f00 */
[--C-:B------:R-:W-:Y:S01]  /*86d0*/  HADD2.F32 R45, -RZ, R51.reuse.H0_H0 ;  /* 0x20000033ff2d7230 */ /* 0x100fe20000004100 */
[----:B------:R-:W-:Y:S01]  /*86e0*/  BSSY.RECONVERGENT B0, `(.L_x_109) ;  /* 0x0000087000007945 */ /* 0x000fe20003800200 */
[----:B------:R-:W-:Y:S01]  /*86f0*/  HADD2.F32 R44, -RZ, R51.H1_H1 ;  /* 0x30000033ff2c7230 */ /* 0x000fe20000004100 */
[----:B------:R-:W-:Y:S03]  /*8700*/  LEA R62, R47, UR48, 0x3 ;  /* 0x000000302f3e7c11 */ /* 0x000fe6000f8e18ff */
[----:B------:R-:W1:Y:S02]  /*8710*/  LDTM.x32 R4, tmem[UR4+0x40] ;  /* 0x00004004000479ee */ /* 0x000e6400082c0000 */
[----:B------:R-:W-:Y:S02]  /*8720*/  @P6 LEA R61, R61, UR48, 0x3 ;  /* 0x000000303d3d6c11 */ /* 0x000fe4000f8e18ff */
[----:B------:R-:W-:Y:S02]  /*8730*/  @P6 SHF.L.U32 R63, R85, 0x1f, RZ ;  /* 0x0000001f553f6819 */ /* 0x000fe400000006ff */
[----:B------:R-:W-:Y:S04]  /*8740*/  @P6 IADD3 R61, PT, PT, R61, 0x80, RZ ;  /* 0x000000803d3d6810 */ /* 0x000fe80007ffe0ff */
[----:B------:R-:W-:Y:S01]  /*8750*/  @P6 PRMT R61, R104, 0x654, R61 ;  /* 0x00000654683d6816 */ /* 0x000fe2000000003d */
[C---:B-1----:R-:W-:Y:S01]  /*8760*/  FMUL R0, R38.reuse, R4 ;  /* 0x0000000426007220 */ /* 0x042fe20000400000 */
[C---:B------:R-:W-:Y:S01]  /*8770*/  FMUL R2, R38.reuse, R5 ;  /* 0x0000000526027220 */ /* 0x040fe20000400000 */
[C---:B------:R-:W-:Y:S01]  /*8780*/  FMUL R3, R38.reuse, R6 ;  /* 0x0000000626037220 */ /* 0x040fe20000400000 */
[C---:B------:R-:W-:Y:S01]  /*8790*/  FMUL R7, R38.reuse, R7 ;  /* 0x0000000726077220 */ /* 0x040fe20000400000 */
[C---:B------:R-:W-:Y:S01]  /*87a0*/  FFMA R0, R41.reuse, R40, R0 ;  /* 0x0000002829007223 */ /* 0x040fe20000000000 */
[----:B------:R-:W-:Y:S02]  /*87b0*/  HADD2.F32 R40, -RZ, R49.H1_H1 ;  /* 0x30000031ff287230 */ /* 0x000fe40000004100 */
[C---:B------:R-:W-:Y:S01]  /*87c0*/  FFMA R2, R41.reuse, R43, R2 ;  /* 0x0000002b29027223 */ /* 0x040fe20000000002 */
[C---:B------:R-:W-:Y:S01]  /*87d0*/  FFMA R3, R41.reuse, R42, R3 ;  /* 0x0000002a29037223 */ /* 0x040fe20000000003 */
[--C-:B------:R-:W-:Y:S02]  /*87e0*/  HADD2.F32 R43, -RZ, R50.reuse.H0_H0 ;  /* 0x20000032ff2b7230 */ /* 0x100fe40000004100 */
[----:B------:R-:W-:Y:S01]  /*87f0*/  FMUL R4, R38, R8 ;  /* 0x0000000826047220 */ /* 0x000fe20000400000 */
[----:B------:R-:W-:Y:S01]  /*8800*/  HADD2.F32 R42, -RZ, R50.H1_H1 ;  /* 0x30000032ff2a7230 */ /* 0x000fe20000004100 */
[----:B----4-:R-:W-:Y:S01]  /*8810*/  F2FP.F16.F32.PACK_AB R68, R2, R0 ;  /* 0x000000000244723e */ /* 0x010fe200000000ff */
[C---:B------:R-:W-:Y:S01]  /*8820*/  FFMA R7, R41.reuse, R40, R7 ;  /* 0x0000002829077223 */ /* 0x040fe20000000007 */
[----:B------:R-:W-:Y:S01]  /*8830*/  FFMA R4, R41, R43, R4 ;  /* 0x0000002b29047223 */ /* 0x000fe20000000004 */
[C---:B------:R-:W-:Y:S01]  /*8840*/  FMUL R5, R38.reuse, R9 ;  /* 0x0000000926057220 */ /* 0x040fe20000400000 */
[C---:B------:R-:W-:Y:S01]  /*8850*/  FMUL R6, R38.reuse, R10 ;  /* 0x0000000a26067220 */ /* 0x040fe20000400000 */
[C---:B------:R-:W-:Y:S01]  /*8860*/  FMUL R11, R38.reuse, R11 ;  /* 0x0000000b260b7220 */ /* 0x040fe20000400000 */
[--C-:B------:R-:W-:Y:S01]  /*8870*/  HADD2.F32 R40, -RZ, R56.reuse.H0_H0 ;  /* 0x20000038ff287230 */ /* 0x100fe20000004100 */
[----:B------:R-:W-:Y:S01]  /*8880*/  F2FP.F16.F32.PACK_AB R69, R7, R3 ;  /* 0x000000030745723e */ /* 0x000fe200000000ff */
[C---:B------:R-:W-:Y:S01]  /*8890*/  FFMA R5, R41.reuse, R42, R5 ;  /* 0x0000002a29057223 */ /* 0x040fe20000000005 */
[C---:B------:R-:W-:Y:S01]  /*88a0*/  FFMA R6, R41.reuse, R45, R6 ;  /* 0x0000002d29067223 */ /* 0x040fe20000000006 */
[----:B------:R-:W-:Y:S01]  /*88b0*/  FFMA R11, R41, R44, R11 ;  /* 0x0000002c290b7223 */ /* 0x000fe2000000000b */
[C---:B------:R-:W-:Y:S01]  /*88c0*/  FMUL R8, R38.reuse, R12 ;  /* 0x0000000c26087220 */ /* 0x040fe20000400000 */
[----:B------:R-:W-:Y:S01]  /*88d0*/  HADD2.F32 R42, -RZ, R56.H1_H1 ;  /* 0x30000038ff2a7230 */ /* 0x000fe20000004100 */
[----:B------:R-:W-:Y:S01]  /*88e0*/  F2FP.F16.F32.PACK_AB R70, R5, R4 ;  /* 0x000000040546723e */ /* 0x000fe200000000ff */
[C---:B------:R-:W-:Y:S01]  /*88f0*/  FMUL R9, R38.reuse, R13 ;  /* 0x0000000d26097220 */ /* 0x040fe20000400000 */
[----:B------:R-:W-:Y:S01]  /*8900*/  F2FP.F16.F32.PACK_AB R71, R11, R6 ;  /* 0x000000060b47723e */ /* 0x000fe200000000ff */
[C---:B------:R-:W-:Y:S01]  /*8910*/  FFMA R8, R41.reuse, R40, R8 ;  /* 0x0000002829087223 */ /* 0x040fe20000000008 */
[--C-:B------:R-:W-:Y:S02]  /*8920*/  HADD2.F32 R43, -RZ, R57.reuse.H0_H0 ;  /* 0x20000039ff2b7230 */ /* 0x100fe40000004100 */
[----:B------:R-:W-:Y:S01]  /*8930*/  FFMA R9, R41, R42, R9 ;  /* 0x0000002a29097223 */ /* 0x000fe20000000009 */
[C---:B------:R-:W-:Y:S01]  /*8940*/  FMUL R10, R38.reuse, R14 ;  /* 0x0000000e260a7220 */ /* 0x040fe20000400000 */
[----:B------:R1:W-:Y:S01]  /*8950*/  STS.128 [R86+0x4000], R68 ;  /* 0x0040004456007388 */ /* 0x0003e20000000c00 */
[----:B------:R-:W-:Y:S02]  /*8960*/  HADD2.F32 R40, -RZ, R57.H1_H1 ;  /* 0x30000039ff287230 */ /* 0x000fe40000004100 */
[C---:B------:R-:W-:Y:S01]  /*8970*/  FMUL R15, R38.reuse, R15 ;  /* 0x0000000f260f7220 */ /* 0x040fe20000400000 */
        /* <DEDUP_REMOVED lines=14> */
[C---:B------:R-:W-:Y:S01]  /*8a60*/  FMUL R16, R38.reuse, R20 ;  /* 0x0000001426107220 */ /* 0x040fe20000400000 */
[C---:B------:R-:W-:Y:S01]  /*8a70*/  FFMA R14, R41.reuse, R43, R14 ;  /* 0x0000002b290e7223 */ /* 0x040fe2000000000e */
[--C-:B------:R-:W-:Y:S02]  /*8a80*/  HADD2.F32 R43, -RZ, R64.reuse.H0_H0 ;  /* 0x20000040ff2b7230 */ /* 0x100fe40000004100 */
        /* <DEDUP_REMOVED lines=22> */
[----:B------:R-:W-:Y:S01]  /*8bf0*/  FFMA R27, R41, R42, R27 ;  /* 0x0000002a291b7223 */ /* 0x000fe2000000001b */
[--C-:B------:R-:W-:Y:S02]  /*8c00*/  HADD2.F32 R40, -RZ, R72.reuse.H0_H0 ;  /* 0x20000048ff287230 */ /* 0x100fe40000004100 */
        /* <DEDUP_REMOVED lines=22> */
[----:B-1----:R-:W-:Y:S01]  /*8d70*/  F2FP.F16.F32.PACK_AB R68, R17, R16 ;  /* 0x000000101144723e */ /* 0x002fe200000000ff */
        /* <DEDUP_REMOVED lines=29> */
.L_x_110:
[----:B------:R-:W-:Y:S05]  /*8f50*/  BSYNC.RECONVERGENT B0 ;  /* 0x0000000000007941 */ /* 0x000fea0003800200 */
.L_x_109:
[----:B------:R-:W-:Y:S01]  /*8f60*/  BAR.SYNC.DEFER_BLOCKING 0x1, 0x80 ;  /* 0x0042000000007b1d */ /* 0x000fe20000010000 */
[----:B------:R-:W-:Y:S04]  /*8f70*/  UIADD3 UR4, UPT, UPT, UR49, 0x1, URZ ;  /* 0x0000000131047890 */ /* 0x000fe8000fffe0ff */
[----:B------:R-:W-:Y:S04]  /*8f80*/  UISETP.NE.AND UP0, UPT, UR4, 0x4, UPT ;  /* 0x000000040400788c */ /* 0x000fe8000bf05270 */
[----:B------:R-:W-:Y:S01]  /*8f90*/  USEL UR50, UR4, URZ, UP0 ;  /* 0x000000ff04327287 */ /* 0x000fe20008000000 */
[----:B------:R1:W-:Y:S01]  /*8fa0*/  @P6 SYNCS.ARRIVE.TRANS64.RED.A1T0 RZ, [R61+URZ], RZ ;  /* 0x000000ff3dff69a7 */ /* 0x0003e200081004ff */
[----:B------:R-:W-:Y:S01]  /*8fb0*/  BSSY B1, `(.L_x_111) ;  /* 0x0000017000017945 */ /* 0x000fe20003800000 */
[----:B------:R-:W4:Y:S02]  /*8fc0*/  @P6 SYNCS.PHASECHK.TRANS64.TRYWAIT P0, [R62+URZ+0x60], R63 ;  /* 0x0000603f3e0065a7 */ /* 0x000f2400080011ff */
[----:B----4-:R-:W-:Y:S01]  /*8fd0*/  @P6 SEL R46, RZ, 0x1, !P0 ;  /* 0x00000001ff2e6807 */ /* 0x010fe20004000000 */
        /* <DEDUP_REMOVED lines=13> */
.L_x_114:
[----:B------:R-:W-:Y:S05]  /*90b0*/  BSYNC B0 ;  /* 0x0000000000007941 */ /* 0x000fea0003800000 */
.L_x_113:
[----:B------:R-:W-:Y:S11]  /*90c0*/  ISETP.NE.AND P0, PT, R60, RZ, PT ;  /* 0x000000ff3c00720c */ /* 0x000ff60003f05270 */
[----:B------:R-:W-:Y:S02]  /*90d0*/  @!UPT UIADD3 URZ, UPT, UPT, URZ, URZ, URZ ;  /* 0x000000fffffff290 */ /* 0x000fe4000fffe0ff */
[----:B------:R4:W1:Y:S04]  /*90e0*/  @P0 LDS.128 R48, [R3] ;  /* 0x0000000003300984 */ /* 0x0008680000000c00 */
[----:B------:R4:W1:Y:S04]  /*90f0*/  @P0 LDS.128 R56, [R2+0x10] ;  /* 0x0000100002380984 */ /* 0x0008680000000c00 */
[----:B------:R4:W1:Y:S04]  /*9100*/  @P0 LDS.128 R64, [R0+0x20] ;  /* 0x0000200000400984 */ /* 0x0008680000000c00 */
[----:B------:R4:W1:Y:S02]  /*9110*/  @P0 LDS.128 R72, [R47+0x30] ;  /* 0x000030002f480984 */ /* 0x0008640000000c00 */
.L_x_112:
[----:B------:R-:W-:Y:S05]  /*9120*/  BSYNC B1 ;  /* 0x0000000000017941 */ /* 0x000fea0003800000 */
.L_x_111:
[----:B----4-:R-:W-:Y:S05]  /*9130*/  VIADD R3, R39, 0x60 ;  /* 0x0000006027037836 */ /* 0x010fea0000000000 */
        /* <DEDUP_REMOVED lines=9> */
[----:B------:R-:W4:Y:S01]  /*91d0*/  LDCU.64 UR6, c[0x4][0x78] ;  /* 0x01000f00ff0677ac */ /* 0x000f220008000a00 */
[----:B------:R-:W2:Y:S01]  /*91e0*/  LDC.64 R2, c[0x4][R3] ;  /* 0x0100000003027b82 */ /* 0x000ea20000000a00 */
[----:B------:R-:W5:Y:S01]  /*91f0*/  LDCU.64 UR4, c[0x4][0x10] ;  /* 0x01000200ff0477ac */ /* 0x000f620008000a00 */
[----:B-1----:R-:W-:Y:S01]  /*9200*/  MOV R5, UR9 ;  /* 0x0000000900057c02 */ /* 0x002fe20008000f00 */
[----:B------:R-:W-:Y:S01]  /*9210*/  IMAD.U32 R4, RZ, RZ, UR8 ;  /* 0x00000008ff047e24 */ /* 0x000fe2000f8e00ff */
[----:B----4-:R-:W-:Y:S01]  /*9220*/  MOV R7, UR7 ;  /* 0x0000000700077c02 */ /* 0x010fe20008000f00 */
[----:B------:R-:W-:Y:S01]  /*9230*/  IMAD.U32 R6, RZ, RZ, UR6 ;  /* 0x00000006ff067e24 */ /* 0x000fe2000f8e00ff */
[----:B-----5:R-:W-:Y:S01]  /*9240*/  MOV R11, UR5 ;  /* 0x00000005000b7c02 */ /* 0x020fe20008000f00 */
[----:B------:R-:W-:Y:S02]  /*9250*/  IMAD.U32 R10, RZ, RZ, UR4 ;  /* 0x00000004ff0a7e24 */ /* 0x000fe4000f8e00ff */
[----:B------:R-:W-:Y:S07]  /*9260*/  LEPC R20, `(.L_x_116) ;  /* 0x000000001014794e */ /* 0x000fee0000000000 */
[----:B--23--:R-:W-:Y:S05]  /*9270*/  CALL.ABS.NOINC R2 ;  /* 0x0000000002007343 */ /* 0x00cfea0003c00000 */
.L_x_116:
[----:B------:R-:W-:Y:S01]  /*9280*/  ISETP.NE.AND P0, PT, R88, RZ, PT ;  /* 0x000000ff5800720c */ /* 0x000fe20003f05270 */
[----:B------:R-:W-:Y:S05]  /*9290*/  WARPSYNC.ALL ;  /* 0x0000000000007948 */ /* 0x000fea0003800000 */
[----:B------:R-:W-:Y:S01]  /*92a0*/  R2UR UR4, R39 ;  /* 0x00000000270472ca */ /* 0x000fe200000e0000 */
[----:B------:R-:W4:Y:S01]  /*92b0*/  S2UR UR6, SR_CgaCtaId ;  /* 0x00000000000679c3 */ /* 0x000f220000008800 */
[----:B------:R-:W-:Y:S01]  /*92c0*/  R2UR UR5, R99 ;  /* 0x00000000630572ca */ /* 0x000fe200000e0000 */
[--C-:B-1----:R-:W-:Y:S01]  /*92d0*/  HADD2.F32 R40, -RZ, R48.reuse.H0_H0 ;  /* 0x20000030ff287230 */ /* 0x102fe20000004100 */
[----:B------:R-:W-:Y:S01]  /*92e0*/  BSSY.RECONVERGENT B0, `(.L_x_117) ;  /* 0x0000089000007945 */ /* 0x000fe20003800200 */
[----:B------:R-:W-:Y:S02]  /*92f0*/  HADD2.F32 R42, -RZ, R48.H1_H1 ;  /* 0x30000030ff2a7230 */ /* 0x000fe40000004100 */
[--C-:B------:R-:W-:Y:S02]  /*9300*/  HADD2.F32 R43, -RZ, R49.reuse.H0_H0 ;  /* 0x20000031ff2b7230 */ /* 0x100fe40000004100 */
[----:B------:R-:W-:Y:S02]  /*9310*/  HADD2.F32 R44, -RZ, R49.H1_H1 ;  /* 0x30000031ff2c7230 */ /* 0x000fe40000004100 */
[--C-:B------:R-:W-:Y:S02]  /*9320*/  HADD2.F32 R45, -RZ, R50.reuse.H0_H0 ;  /* 0x20000032ff2d7230 */ /* 0x100fe40000004100 */
[----:B------:R-:W1:Y:S01]  /*9330*/  LDTM.x32 R4, tmem[UR4+0x60] ;  /* 0x00006004000479ee */ /* 0x000e6200082c0000 */
[----:B------:R-:W-:Y:S01]  /*9340*/  NOP ;  /* 0x0000000000007918 */ /* 0x000fe20000000000 */
[----:B------:R-:W-:Y:S01]  /*9350*/  UIADD3 UR4, UPT, UPT, UR5, 0xd0, URZ ;  /* 0x000000d005047890 */ /* 0x000fe2000fffe0ff */
[----:B------:R-:W-:Y:S02]  /*9360*/  HADD2.F32 R46, -RZ, R50.H1_H1 ;  /* 0x30000032ff2e7230 */ /* 0x000fe40000004100 */
[--C-:B------:R-:W-:Y:S02]  /*9370*/  HADD2.F32 R47, -RZ, R51.reuse.H0_H0 ;  /* 0x20000033ff2f7230 */ /* 0x100fe40000004100 */
[----:B------:R-:W-:Y:S02]  /*9380*/  HADD2.F32 R49, -RZ, R51.H1_H1 ;  /* 0x30000033ff317230 */ /* 0x000fe40000004100 */
[--C-:B------:R-:W-:Y:S02]  /*9390*/  HADD2.F32 R48, -RZ, R56.reuse.H0_H0 ;  /* 0x20000038ff307230 */ /* 0x100fe40000004100 */
[----:B------:R-:W-:Y:S02]  /*93a0*/  HADD2.F32 R51, -RZ, R56.H1_H1 ;  /* 0x30000038ff337230 */ /* 0x000fe40000004100 */
[--C-:B------:R-:W-:Y:S02]  /*93b0*/  HADD2.F32 R50, -RZ, R57.reuse.H0_H0 ;  /* 0x20000039ff327230 */ /* 0x100fe40000004100 */
[----:B--2---:R-:W-:Y:S02]  /*93c0*/  HADD2.F32 R52, -RZ, R57.H1_H1 ;  /* 0x30000039ff347230 */ /* 0x004fe40000004100 */
[--C-:B------:R-:W-:Y:S02]  /*93d0*/  HADD2.F32 R53, -RZ, R58.reuse.H0_H0 ;  /* 0x2000003aff357230 */ /* 0x100fe40000004100 */
[----:B------:R-:W-:Y:S02]  /*93e0*/  HADD2.F32 R54, -RZ, R58.H1_H1 ;  /* 0x3000003aff367230 */ /* 0x000fe40000004100 */
[--C-:B------:R-:W-:Y:S02]  /*93f0*/  HADD2.F32 R55, -RZ, R59.reuse.H0_H0 ;  /* 0x2000003bff377230 */ /* 0x100fe40000004100 */
[----:B------:R-:W-:Y:S01]  /*9400*/  HADD2.F32 R56, -RZ, R59.H1_H1 ;  /* 0x3000003bff387230 */ /* 0x000fe20000004100 */
[----:B----4-:R-:W-:Y:S01]  /*9410*/  UPRMT UR4, UR6, 0x654, UR4 ;  /* 0x0000065406047896 */ /* 0x010fe20008000004 */
[C---:B-1----:R-:W-:Y:S01]  /*9420*/  FMUL R4, R38.reuse, R4 ;  /* 0x0000000426047220 */ /* 0x042fe20000400000 */
[C---:B------:R-:W-:Y:S01]  /*9430*/  FMUL R5, R38.reuse, R5 ;  /* 0x0000000526057220 */ /* 0x040fe20000400000 */
[C---:B------:R-:W-:Y:S01]  /*9440*/  FMUL R6, R38.reuse, R6 ;  /* 0x0000000626067220 */ /* 0x040fe20000400000 */
[C---:B------:R-:W-:Y:S01]  /*9450*/  FMUL R7, R38.reuse, R7 ;  /* 0x0000000726077220 */ /* 0x040fe20000400000 */
[C---:B------:R-:W-:Y:S01]  /*9460*/  FFMA R4, R41.reuse, R40, R4 ;  /* 0x0000002829047223 */ /* 0x040fe20000000004 */
[C---:B------:R-:W-:Y:S01]  /*9470*/  FFMA R5, R41.reuse, R42, R5 ;  /* 0x0000002a29057223 */ /* 0x040fe20000000005 */
[C---:B------:R-:W-:Y:S01]  /*9480*/  FFMA R6, R41.reuse, R43, R6 ;  /* 0x0000002b29067223 */ /* 0x040fe20000000006 */
[----:B------:R-:W-:Y:S01]  /*9490*/  FFMA R7, R41, R44, R7 ;  /* 0x0000002c29077223 */ /* 0x000fe20000000007 */
[----:B------:R-:W-:Y:S01]  /*94a0*/  SYNCS.ARRIVE.TRANS64.RED.A1T0 RZ, [UR4], RZ ;  /* 0x000000ffffff79a7 */ /* 0x000fe20008100404 */
[C---:B------:R-:W-:Y:S01]  /*94b0*/  FMUL R8, R38.reuse, R8 ;  /* 0x0000000826087220 */ /* 0x040fe20000400000 */
[----:B------:R-:W-:Y:S01]  /*94c0*/  F2FP.F16.F32.PACK_AB R100, R5, R4 ;  /* 0x000000040564723e */ /* 0x000fe200000000ff */
[C---:B------:R-:W-:Y:S01]  /*94d0*/  FMUL R9, R38.reuse, R9 ;  /* 0x0000000926097220 */ /* 0x040fe20000400000 */
[----:B------:R-:W-:Y:S01]  /*94e0*/  F2FP.F16.F32.PACK_AB R101, R7, R6 ;  /* 0x000000060765723e */ /* 0x000fe200000000ff */
[C---:B------:R-:W-:Y:S01]  /*94f0*/  FFMA R8, R41.reuse, R45, R8 ;  /* 0x0000002d29087223 */ /* 0x040fe20000000008 */
[C---:B------:R-:W-:Y:S01]  /*9500*/  FMUL R0, R38.reuse, R10 ;  /* 0x0000000a26007220 */ /* 0x040fe20000400000 */
[C---:B------:R-:W-:Y:S01]  /*9510*/  FFMA R9, R41.reuse, R46, R9 ;  /* 0x0000002e29097223 */ /* 0x040fe20000000009 */
[C---:B------:R-:W-:Y:S01]  /*9520*/  FMUL R2, R38.reuse, R11 ;  /* 0x0000000b26027220 */ /* 0x040fe20000400000 */
[C---:B------:R-:W-:Y:S01]  /*9530*/  FMUL R3, R38.reuse, R12 ;  /* 0x0000000c26037220 */ /* 0x040fe20000400000 */
[----:B------:R-:W-:Y:S01]  /*9540*/  FFMA R0, R41, R47, R0 ;  /* 0x0000002f29007223 */ /* 0x000fe20000000000 */
[C---:B------:R-:W-:Y:S01]  /*9550*/  FMUL R10, R38.reuse, R13 ;  /* 0x0000000d260a7220 */ /* 0x040fe20000400000 */
[----:B------:R-:W-:Y:S01]  /*9560*/  F2FP.F16.F32.PACK_AB R102, R9, R8 ;  /* 0x000000080966723e */ /* 0x000fe200000000ff */
[C---:B------:R-:W-:Y:S01]  /*9570*/  FFMA R2, R41.reuse, R49, R2 ;  /* 0x0000003129027223 */ /* 0x040fe20000000002 */
[C---:B------:R-:W-:Y:S01]  /*9580*/  FFMA R3, R41.reuse, R48, R3 ;  /* 0x0000003029037223 */ /* 0x040fe20000000003 */
[C---:B------:R-:W-:Y:S01]  /*9590*/  FFMA R10, R41.reuse, R51, R10 ;  /* 0x00000033290a7223 */ /* 0x040fe2000000000a */
[C---:B------:R-:W-:Y:S01]  /*95a0*/  FMUL R11, R38.reuse, R14 ;  /* 0x0000000e260b7220 */ /* 0x040fe20000400000 */
[C---:B------:R-:W-:Y:S01]  /*95b0*/  FMUL R15, R38.reuse, R15 ;  /* 0x0000000f260f7220 */ /* 0x040fe20000400000 */
[C---:B------:R-:W-:Y:S01]  /*95c0*/  FMUL R12, R38.reuse, R16 ;  /* 0x00000010260c7220 */ /* 0x040fe20000400000 */
[C---:B------:R-:W-:Y:S01]  /*95d0*/  FMUL R13, R38.reuse, R17 ;  /* 0x00000011260d7220 */ /* 0x040fe20000400000 */
[C---:B------:R-:W-:Y:S01]  /*95e0*/  FFMA R11, R41.reuse, R50, R11 ;  /* 0x00000032290b7223 */ /* 0x040fe2000000000b */
[C---:B------:R-:W-:Y:S01]  /*95f0*/  FMUL R14, R38.reuse, R18 ;  /* 0x00000012260e7220 */ /* 0x040fe20000400000 */
[C---:B------:R-:W-:Y:S01]  /*9600*/  FFMA R15, R41.reuse, R52, R15 ;  /* 0x00000034290f7223 */ /* 0x040fe2000000000f */
[--C-:B------:R-:W-:Y:S02]  /*9610*/  HADD2.F32 R57, -RZ, R64.reuse.H0_H0 ;  /* 0x20000040ff397230 */ /* 0x100fe40000004100 */
[----:B------:R-:W-:Y:S01]  /*9620*/  FMUL R19, R38, R19 ;  /* 0x0000001326137220 */ /* 0x000fe20000400000 */
[----:B------:R-:W-:Y:S01]  /*9630*/  F2FP.F16.F32.PACK_AB R103, R2, R0 ;  /* 0x000000000267723e */ /* 0x000fe200000000ff */
[C---:B------:R-:W-:Y:S01]  /*9640*/  FFMA R12, R41.reuse, R53, R12 ;  /* 0x00000035290c7223 */ /* 0x040fe2000000000c */
[----:B------:R-:W-:Y:S02]  /*9650*/  HADD2.F32 R58, -RZ, R64.H1_H1 ;  /* 0x30000040ff3a7230 */ /* 0x000fe40000004100 */
[C---:B------:R-:W-:Y:S01]  /*9660*/  FMUL R16, R38.reuse, R20 ;  /* 0x0000001426107220 */ /* 0x040fe20000400000 */
[C---:B------:R-:W-:Y:S01]  /*9670*/  FFMA R13, R41.reuse, R54, R13 ;  /* 0x00000036290d7223 */ /* 0x040fe2000000000d */
[----:B------:R1:W-:Y:S01]  /*9680*/  STS.128 [R86+0x6000], R100 ;  /* 0x0060006456007388 */ /* 0x0003e20000000c00 */
[--C-:B------:R-:W-:Y:S02]  /*9690*/  HADD2.F32 R59, -RZ, R65.reuse.H0_H0 ;  /* 0x20000041ff3b7230 */ /* 0x100fe40000004100 */
[C---:B------:R-:W-:Y:S01]  /*96a0*/  FMUL R17, R38.reuse, R21 ;  /* 0x0000001526117220 */ /* 0x040fe20000400000 */
[C---:B------:R-:W-:Y:S01]  /*96b0*/  FFMA R14, R41.reuse, R55, R14 ;  /* 0x00000037290e7223 */ /* 0x040fe2000000000e */
[----:B------:R-:W-:Y:S02]  /*96c0*/  HADD2.F32 R60, -RZ, R65.H1_H1 ;  /* 0x30000041ff3c7230 */ /* 0x000fe40000004100 */
[C---:B------:R-:W-:Y:S01]  /*96d0*/  FMUL R18, R38.reuse, R22 ;  /* 0x0000001626127220 */ /* 0x040fe20000400000 */
[C---:B------:R-:W-:Y:S01]  /*96e0*/  FFMA R19, R41.reuse, R56, R19 ;  /* 0x0000003829137223 */ /* 0x040fe20000000013 */
        /* <DEDUP_REMOVED lines=13> */
[----:B------:R-:W-:Y:S01]  /*97c0*/  FMUL R27, R38, R27 ;  /* 0x0000001b261b7220 */ /* 0x000fe20000400000 */
[----:B------:R-:W-:Y:S01]  /*97d0*/  F2FP.F16.F32.PACK_AB R108, R10, R3 ;  /* 0x000000030a6c723e */ /* 0x000fe200000000ff */
[----:B------:R-:W-:Y:S01]  /*97e0*/  FFMA R20, R41, R61, R20 ;  /* 0x0000003d29147223 */ /* 0x000fe20000000014 */
[----:B------:R-:W-:Y:S01]  /*97f0*/  F2FP.F16.F32.PACK_AB R109, R15, R11 ;  /* 0x0000000b0f6d723e */ /* 0x000fe200000000ff */
[----:B------:R-:W-:Y:S01]  /*9800*/  HADD2.F32 R66, -RZ, R72.H1_H1 ;  /* 0x30000048ff427230 */ /* 0x000fe20000004100 */
[----:B------:R-:W-:Y:S01]  /*9810*/  F2FP.F16.F32.PACK_AB R110, R13, R12 ;  /* 0x0000000c0d6e723e */ /* 0x000fe200000000ff */
[C---:B------:R-:W-:Y:S01]  /*9820*/  FMUL R24, R38.reuse, R28 ;  /* 0x0000001c26187220 */ /* 0x040fe20000400000 */
[----:B------:R-:W-:Y:S01]  /*9830*/  F2FP.F16.F32.PACK_AB R111, R19, R14 ;  /* 0x0000000e136f723e */ /* 0x000fe200000000ff */
[C---:B------:R-:W-:Y:S01]  /*9840*/  FFMA R21, R41.reuse, R62, R21 ;  /* 0x0000003e29157223 */ /* 0x040fe20000000015 */
[--C-:B------:R-:W-:Y:S02]  /*9850*/  HADD2.F32 R67, -RZ, R73.reuse.H0_H0 ;  /* 0x20000049ff437230 */ /* 0x100fe40000004100 */
[C---:B------:R-:W-:Y:S01]  /*9860*/  FMUL R25, R38.reuse, R29 ;  /* 0x0000001d26197220 */ /* 0x040fe20000400000 */
[C---:B------:R-:W-:Y:S01]  /*9870*/  FFMA R22, R41.reuse, R63, R22 ;  /* 0x0000003f29167223 */ /* 0x040fe20000000016 */
[----:B------:R1:W-:Y:S01]  /*9880*/  STS.128 [R96+0x6010], R108 ;  /* 0x0060106c60007388 */ /* 0x0003e20000000c00 */
        /* <DEDUP_REMOVED lines=39> */
[----:B------:R-:W-:Y:S02]  /*9b00*/  UIADD3 UR40, UPT, UPT, UR48, 0x6200, URZ ;  /* 0x0000620030287890 */ /* 0x000fe4000fffe0ff */
[----:B------:R-:W-:Y:S02]  /*9b10*/  UIADD3 UR41, UPT, UPT, UR51, 0x60, URZ ;  /* 0x0000006033297890 */ /* 0x000fe4000fffe0ff */
[----:B--2---:R-:W-:Y:S04]  /*9b20*/  UIADD3 UR4, UP0, UPT, UR6, 0x680, URZ ;  /* 0x0000068006047890 */ /* 0x004fe8000ff1e0ff */
[----:B------:R-:W-:Y:S09]  /*9b30*/  UIADD3.X UR5, UPT, UPT, URZ, UR7, URZ, UP0, !UPT ;  /* 0x00000007ff057290 */ /* 0x000ff200087fe4ff */
[----:B------:R2:W-:Y:S01]  /*9b40*/  UTMASTG.4D [UR40], [UR4] ;  /* 0x00000028040073b5 */ /* 0x0005e20008018000 */
[----:B------:R0:W-:Y:S01]  /*9b50*/  UTMACMDFLUSH ;  /* 0x00000000000079b7 */ /* 0x0001e20000000000 */
[----:B--2---:R-:W-:Y:S04]  /*9b60*/  DEPBAR.LE SB0, 0x1 ;  /* 0x000080400000791a */ /* 0x004fe80000000000 */
.L_x_118:
[----:B------:R-:W-:Y:S05]  /*9b70*/  BSYNC.RECONVERGENT B0 ;  /* 0x0000000000007941 */ /* 0x000fea0003800200 */
.L_x_117:
[----:B------:R-:W-:Y:S01]  /*9b80*/  BAR.SYNC.DEFER_BLOCKING 0x1, 0x80 ;  /* 0x0042000000007b1d */ /* 0x000fe20000010000 */
[----:B------:R-:W-:Y:S01]  /*9b90*/  UISETP.NE.AND UP0, UPT, UR53, -0x4, UPT ;  /* 0xfffffffc3500788c */ /* 0x000fe2000bf05270 */
[----:B------:R-:W-:Y:S08]  /*9ba0*/  IADD3 R0, PT, PT, R36, 0x1, RZ ;  /* 0x0000000124007810 */ /* 0x000ff00007ffe0ff */
[----:B------:R-:W-:Y:S05]  /*9bb0*/  BRA.U !UP0, `(.L_x_119) ;  /* 0x0000000108247547 */ /* 0x000fea000b800000 */
[----:B------:R-:W-:Y:S01]  /*9bc0*/  ISETP.NE.AND P0, PT, R97, RZ, PT ;  /* 0x000000ff6100720c */ /* 0x000fe20003f05270 */
[----:B------:R-:W-:Y:S01]  /*9bd0*/  IMAD.U32 R2, RZ, RZ, UR50 ;  /* 0x00000032ff027e24 */ /* 0x000fe2000f8e00ff */
[----:B------:R-:W-:Y:S04]  /*9be0*/  UIADD3 UR4, UPT, UPT, UR50, 0x1, URZ ;  /* 0x0000000132047890 */ /* 0x000fe8000fffe0ff */
[----:B------:R-:W-:Y:S04]  /*9bf0*/  UISETP.NE.AND UP0, UPT, UR4, 0x4, UPT ;  /* 0x000000040400788c */ /* 0x000fe8000bf05270 */
[----:B------:R-:W-:Y:S03]  /*9c00*/  USEL UR50, UR4, URZ, UP0 ;  /* 0x000000ff04327287 */ /* 0x000fe60008000000 */
[----:B------:R-:W-:Y:S05]  /*9c10*/  @P0 LEA R2, R2, UR48, 0x3 ;  /* 0x0000003002020c11 */ /* 0x000fea000f8e18ff */
[----:B------:R-:W-:Y:S05]  /*9c20*/  @P0 VIADD R3, R2, 0x80 ;  /* 0x0000008002030836 */ /* 0x000fea0000000000 */
[----:B------:R-:W-:Y:S04]  /*9c30*/  @P0 PRMT R3, R104, 0x654, R3 ;  /* 0x0000065468030816 */ /* 0x000fe80000000003 */
[----:B------:R2:W-:Y:S03]  /*9c40*/  @P0 SYNCS.ARRIVE.TRANS64.RED.A1T0 RZ, [R3+URZ], RZ ;  /* 0x000000ff03ff09a7 */ /* 0x0005e600081004ff */
.L_x_119:
[----:B------:R-:W-:Y:S01]  /*9c50*/  R2UR UR5, R81 ;  /* 0x00000000510572ca */ /* 0x000fe200000e0000 */
[----:B------:R-:W-:Y:S01]  /*9c60*/  UISETP.NE.AND UP0, UPT, UR62, URZ, UPT ;  /* 0x000000ff3e00728c */ /* 0x000fe2000bf05270 */
[----:B------:R-:W-:Y:S01]  /*9c70*/  R2UR UR4, R82 ;  /* 0x00000000520472ca */ /* 0x000fe200000e0000 */
[----:B------:R-:W-:Y:S01]  /*9c80*/  UIADD3 UR53, UPT, UPT, UR53, 0x4, URZ ;  /* 0x0000000435357890 */ /* 0x000fe2000fffe0ff */
[C---:B------:R-:W-:Y:S01]  /*9c90*/  ISETP.NE.AND P0, PT, R0.reuse, 0x2, PT ;  /* 0x000000020000780c */ /* 0x040fe20003f05270 */
[----:B------:R-:W-:Y:S01]  /*9ca0*/  UMOV UR49, UR63 ;  /* 0x0000003f00317c82 */ /* 0x000fe20008000000 */
[----:B------:R-:W-:Y:S02]  /*9cb0*/  LOP3.LUT R83, R83, 0x1, RZ, 0x3c, !PT ;  /* 0x0000000153537812 */ /* 0x000fe400078e3cff */
[----:B--2---:R-:W-:Y:S02]  /*9cc0*/  SEL R3, RZ, 0x1, P0 ;  /* 0x00000001ff037807 */ /* 0x004fe40000000000 */
[----:B------:R-:W-:Y:S02]  /*9cd0*/  SEL R36, R0, RZ, P0 ;  /* 0x000000ff00247207 */ /* 0x000fe40000000000 */
[----:B------:R-:W-:Y:S01]  /*9ce0*/  LOP3.LUT R84, R84, R3, RZ, 0x3c, !PT ;  /* 0x0000000354547212 */ /* 0x000fe200078e3cff */
[----:B------:R-:W-:Y:S02]  /*9cf0*/  UIADD3 UR20, UPT, UPT, UR36, UR5, URZ ;  /* 0x0000000524147290 */ /* 0x000fe4000fffe0ff */
[----:B------:R-:W-:Y:S01]  /*9d00*/  UIADD3 UR24, UPT, UPT, UR37, UR4, URZ ;  /* 0x0000000425187290 */ /* 0x000fe2000fffe0ff */
[----:B------:R-:W-:Y:S11]  /*9d10*/  BRA.U UP0, `(.L_x_120) ;  /* 0xffffffbd00087547 */ /* 0x000ff6000b83ffff */
[----:B------:R-:W-:-:S13]  /*9d20*/  R2UR UR4, R93 ;  /* 0x000000005d0472ca */ /* 0x000fda00000e0000 */
[----:B------:R-:W-:-:S09]  /*9d30*/  UISETP.NE.AND UP0, UPT, UR4, URZ, UPT ;  /* 0x000000ff0400728c */ /* 0x000fd2000bf05270 */
[----:B------:R-:W-:Y:S05]  /*9d40*/  BRA.U !UP0, `(.L_x_121) ;  /* 0x0000000108487547 */ /* 0x000fea000b800000 */
[----:B------:R-:W2:Y:S02]  /*9d50*/  LDCU.64 UR4, c[0x0][0x890] ;  /* 0x00011200ff0477ac */ /* 0x000ea40008000a00 */
[----:B--2---:R-:W-:-:S04]  /*9d60*/  UISETP.NE.U32.AND UP0, UPT, UR4, URZ, UPT ;  /* 0x000000ff0400728c */ /* 0x004fc8000bf05070 */
[----:B------:R-:W-:-:S09]  /*9d70*/  UISETP.NE.AND.EX UP0, UPT, UR5, URZ, UPT, UP0 ;  /* 0x000000ff0500728c */ /* 0x000fd2000bf05300 */
[----:B------:R-:W-:Y:S05]  /*9d80*/  BRA.U UP0, `(.L_x_122) ;  /* 0x00000001000c7547 */ /* 0x000fea000b800000 */
[----:B------:R-:W-:-:S13]  /*9d90*/  FSETP.NEU.AND P0, PT, R41, RZ, PT ;  /* 0x000000ff2900720b */ /* 0x000fda0003f0d000 */
[----:B------:R-:W-:Y:S05]  /*9da0*/  @!P0 EXIT ;  /* 0x000000000000894d */ /* 0x000fea0003800000 */
[----:B------:R-:W-:Y:S05]  /*9db0*/  BRA `(.L_x_121) ;  /* 0x00000000002c7947 */ /* 0x000fea0003800000 */
.L_x_122:
[----:B------:R-:W-:Y:S01]  /*9dc0*/  ISETP.NE.AND P0, PT, R95, RZ, PT ;  /* 0x000000ff5f00720c */ /* 0x000fe20003f05270 */
[----:B------:R-:W-:-:S12]  /*9dd0*/  BSSY.RECONVERGENT B0, `(.L_x_121) ;  /* 0x0000009000007945 */ /* 0x000fd80003800200 */
[----:B------:R-:W-:Y:S05]  /*9de0*/  @P0 BRA `(.L_x_123) ;  /* 0x0000000000140947 */ /* 0x000fea0003800000 */
[----:B------:R-:W2:Y:S02]  /*9df0*/  LDCU.64 UR4, c[0x0][0x888] ;  /* 0x00011100ff0477ac */ /* 0x000ea40008000a00 */
[----:B--2---:R-:W-:-:S04]  /*9e00*/  ISETP.NE.U32.AND P0, PT, RZ, UR4, PT ;  /* 0x00000004ff007c0c */ /* 0x004fc8000bf05070 */
[----:B------:R-:W-:-:S13]  /*9e10*/  ISETP.NE.AND.EX P0, PT, RZ, UR5, PT, P0 ;  /* 0x00000005ff007c0c */ /* 0x000fda000bf05300 */
[----:B------:R-:W-:Y:S05]  /*9e20*/  @!P0 EXIT ;  /* 0x000000000000894d */ /* 0x000fea0003800000 */
[----:B------:R-:W-:Y:S05]  /*9e30*/  BRA `(.L_x_124) ;  /* 0x0000000000087947 */ /* 0x000fea0003800000 */
.L_x_123:
[----:B------:R-:W-:-:S13]  /*9e40*/  FSETP.NEU.AND P0, PT, R41, RZ, PT ;  /* 0x000000ff2900720b */ /* 0x000fda0003f0d000 */
[----:B------:R-:W-:Y:S05]  /*9e50*/  @!P0 EXIT ;  /* 0x000000000000894d */ /* 0x000fea0003800000 */
.L_x_124:
[----:B------:R-:W-:Y:S05]  /*9e60*/  BSYNC.RECONVERGENT B0 ;  /* 0x0000000000007941 */ /* 0x000fea0003800200 */
.L_x_121:
[----:B------:R-:W2:Y:S01]  /*9e70*/  S2UR UR5, SR_CgaCtaId ;  /* 0x00000000000579c3 */ /* 0x000ea20000008800 */
[----:B------:R-:W-:Y:S01]  /*9e80*/  ULEA UR4, UR50, UR48, 0x3 ;  /* 0x0000003032047291 */ /* 0x000fe2000f8e18ff */
[----:B------:R-:W-:-:S04]  /*9e90*/  DEPBAR.LE SB0, 0x0 ;  /* 0x000080000000791a */ /* 0x000fc80000000000 */
[----:B------:R-:W-:-:S04]  /*9ea0*/  UIADD3 UR4, UPT, UPT, UR4, 0x80, URZ ;  /* 0x0000008004047890 */ /* 0x000fc8000fffe0ff */
[----:B--2---:R-:W-:-:S09]  /*9eb0*/  UPRMT UR4, UR5, 0x654, UR4 ;  /* 0x0000065405047896 */ /* 0x004fd20008000004 */
[----:B------:R-:W-:Y:S01]  /*9ec0*/  SYNCS.ARRIVE.TRANS64.RED.A1T0 RZ, [UR4], RZ ;  /* 0x000000ffffff79a7 */ /* 0x000fe20008100404 */
[----:B------:R-:W-:Y:S05]  /*9ed0*/  EXIT ;  /* 0x000000000000794d */ /* 0x000fea0003800000 */
.L_x_19:
[----:B------:R-:W-:Y:S07]  /*9ee0*/  MOV R0, UR41 ;  /* 0x0000002900007c02 */ /* 0x000fee0008000f00 */
.L_x_125:
[----:B-1----:R1:W2:Y:S02]  /*9ef0*/  SYNCS.PHASECHK.TRANS64.TRYWAIT P0, [R0+URZ+0x30], R5 ;  /* 0x00003005000075a7 */ /* 0x0022a400080011ff */
[----:B--2---:R-:W-:Y:S05]  /*9f00*/  @!P0 NANOSLEEP.SYNCS 0x989680 ;  /* 0x009896800000895d */ /* 0x004fea0003900000 */
[----:B------:R-:W2:Y:S02]  /*9f10*/  @!P0 SYNCS.PHASECHK.TRANS64 P0, [R0+URZ+0x30], R5 ;  /* 0x00003005000085a7 */ /* 0x000ea400080010ff */
[----:B--2---:R-:W-:Y:S05]  /*9f20*/  @!P0 BRA `(.L_x_125) ;  /* 0xfffffffc00f08947 */ /* 0x004fea000383ffff */
[----:B------:R-:W-:Y:S05]  /*9f30*/  BRA `(.L_x_18) ;  /* 0xffffff7800f87947 */ /* 0x000fea000383ffff */
.L_x_25:
[----:B------:R-:W-:Y:S07]  /*9f40*/  MOV R0, UR29 ;  /* 0x0000001d00007c02 */ /* 0x000fee0008000f00 */
.L_x_126:
[----:B-1----:R1:W2:Y:S02]  /*9f50*/  SYNCS.PHASECHK.TRANS64.TRYWAIT P0, [R0+URZ+0x30], R5 ;  /* 0x00003005000075a7 */ /* 0x0022a400080011ff */
[----:B--2---:R-:W-:Y:S05]  /*9f60*/  @!P0 NANOSLEEP.SYNCS 0x989680 ;  /* 0x009896800000895d */ /* 0x004fea0003900000 */
[----:B------:R-:W2:Y:S02]  /*9f70*/  @!P0 SYNCS.PHASECHK.TRANS64 P0, [R0+URZ+0x30], R5 ;  /* 0x00003005000085a7 */ /* 0x000ea400080010ff */
[----:B--2---:R-:W-:Y:S05]  /*9f80*/  @!P0 BRA `(.L_x_126) ;  /* 0xfffffffc00f08947 */ /* 0x004fea000383ffff */
[----:B------:R-:W-:Y:S05]  /*9f90*/  BRA `(.L_x_24) ;  /* 0xffffff8000447947 */ /* 0x000fea000383ffff */
.L_x_29:
[----:B------:R-:W-:-:S07]  /*9fa0*/  MOV R0, UR38 ;  /* 0x0000002600007c02 */ /* 0x000fce0008000f00 */
.L_x_127:
[----:B-1----:R1:W2:Y:S02]  /*9fb0*/  SYNCS.PHASECHK.TRANS64.TRYWAIT P0, [R0+URZ+0xb0], R3 ;  /* 0x0000b003000075a7 */ /* 0x0022a400080011ff */
[----:B--2---:R-:W-:Y:S05]  /*9fc0*/  @!P0 NANOSLEEP.SYNCS 0x989680 ;  /* 0x009896800000895d */ /* 0x004fea0003900000 */
[----:B------:R-:W2:Y:S02]  /*9fd0*/  @!P0 SYNCS.PHASECHK.TRANS64 P0, [R0+URZ+0xb0], R3 ;  /* 0x0000b003000085a7 */ /* 0x000ea400080010ff */
[----:B--2---:R-:W-:Y:S05]  /*9fe0*/  @!P0 BRA `(.L_x_127) ;  /* 0xfffffffc00f08947 */ /* 0x004fea000383ffff */
[----:B------:R-:W-:Y:S05]  /*9ff0*/  BRA `(.L_x_128) ;  /* 0xffffff84002c7947 */ /* 0x000fea000383ffff */
.L_x_33:
[----:B------:R-:W-:-:S07]  /*a000*/  MOV R0, UR4 ;  /* 0x0000000400007c02 */ /* 0x000fce0008000f00 */
.L_x_129:
[----:B-1----:R1:W2:Y:S02]  /*a010*/  SYNCS.PHASECHK.TRANS64.TRYWAIT P0, [R0+URZ], R3 ;  /* 0x00000003000075a7 */ /* 0x0022a400080011ff */
[----:B--2---:R-:W-:Y:S05]  /*a020*/  @!P0 NANOSLEEP.SYNCS 0x989680 ;  /* 0x009896800000895d */ /* 0x004fea0003900000 */
[----:B------:R-:W2:Y:S02]  /*a030*/  @!P0 SYNCS.PHASECHK.TRANS64 P0, [R0+URZ], R3 ;  /* 0x00000003000085a7 */ /* 0x000ea400080010ff */
[----:B--2---:R-:W-:Y:S05]  /*a040*/  @!P0 BRA `(.L_x_129) ;  /* 0xfffffffc00f08947 */ /* 0x004fea000383ffff */
[----:B------:R-:W-:Y:S05]  /*a050*/  BRA `(.L_x_130) ;  /* 0xffffff8800c07947 */ /* 0x000fea000383ffff */
.L_x_34:
[----:B------:R-:W-:-:S07]  /*a060*/  MOV R0, UR5 ;  /* 0x0000000500007c02 */ /* 0x000fce0008000f00 */
.L_x_131:
[----:B-1----:R1:W2:Y:S02]  /*a070*/  SYNCS.PHASECHK.TRANS64.TRYWAIT P0, [R0+URZ], R3 ;  /* 0x00000003000075a7 */ /* 0x0022a400080011ff */
[----:B--2---:R-:W-:Y:S05]  /*a080*/  @!P0 NANOSLEEP.SYNCS 0x989680 ;  /* 0x009896800000895d */ /* 0x004fea0003900000 */
[----:B------:R-:W2:Y:S02]  /*a090*/  @!P0 SYNCS.PHASECHK.TRANS64 P0, [R0+URZ], R3 ;  /* 0x00000003000085a7 */ /* 0x000ea400080010ff */
[----:B--2---:R-:W-:Y:S05]  /*a0a0*/  @!P0 BRA `(.L_x_131) ;  /* 0xfffffffc00f08947 */ /* 0x004fea000383ffff */
[----:B------:R-:W-:Y:S05]  /*a0b0*/  BRA `(.L_x_132) ;  /* 0xffffff8800d07947 */ /* 0x000fea000383ffff */
.L_x_35:
[----:B------:R-:W-:-:S07]  /*a0c0*/  MOV R0, UR5 ;  /* 0x0000000500007c02 */ /* 0x000fce0008000f00 */
.L_x_133:
[----:B-1----:R1:W2:Y:S02]  /*a0d0*/  SYNCS.PHASECHK.TRANS64.TRYWAIT P0, [R0+URZ], R3 ;  /* 0x00000003000075a7 */ /* 0x0022a400080011ff */
[----:B--2---:R-:W-:Y:S05]  /*a0e0*/  @!P0 NANOSLEEP.SYNCS 0x989680 ;  /* 0x009896800000895d */ /* 0x004fea0003900000 */
[----:B------:R-:W2:Y:S02]  /*a0f0*/  @!P0 SYNCS.PHASECHK.TRANS64 P0, [R0+URZ], R3 ;  /* 0x00000003000085a7 */ /* 0x000ea400080010ff */
[----:B--2---:R-:W-:Y:S05]  /*a100*/  @!P0 BRA `(.L_x_133) ;  /* 0xfffffffc00f08947 */ /* 0x004fea000383ffff */
[----:B------:R-:W-:Y:S05]  /*a110*/  BRA `(.L_x_134) ;  /* 0xffffff8800e07947 */ /* 0x000fea000383ffff */
.L_x_36:
[----:B------:R-:W-:-:S07]  /*a120*/  MOV R0, UR5 ;  /* 0x0000000500007c02 */ /* 0x000fce0008000f00 */
.L_x_135:
[----:B-1----:R1:W2:Y:S02]  /*a130*/  SYNCS.PHASECHK.TRANS64.TRYWAIT P0, [R0+URZ], R3 ;  /* 0x00000003000075a7 */ /* 0x0022a400080011ff */
[----:B--2---:R-:W-:Y:S05]  /*a140*/  @!P0 NANOSLEEP.SYNCS 0x989680 ;  /* 0x009896800000895d */ /* 0x004fea0003900000 */
[----:B------:R-:W2:Y:S02]  /*a150*/  @!P0 SYNCS.PHASECHK.TRANS64 P0, [R0+URZ], R3 ;  /* 0x00000003000085a7 */ /* 0x000ea400080010ff */
[----:B--2---:R-:W-:Y:S05]  /*a160*/  @!P0 BRA `(.L_x_135) ;  /* 0xfffffffc00f08947 */ /* 0x004fea000383ffff */
[----:B------:R-:W-:Y:S05]  /*a170*/  BRA `(.L_x_136) ;  /* 0xffffff8800f07947 */ /* 0x000fea000383ffff */
.L_x_37:
[----:B------:R-:W-:-:S07]  /*a180*/  MOV R0, UR5 ;  /* 0x0000000500007c02 */ /* 0x000fce0008000f00 */
.L_x_137:
[----:B-1----:R1:W2:Y:S02]  /*a190*/  SYNCS.PHASECHK.TRANS64.TRYWAIT P0, [R0+URZ], R3 ;  /* 0x00000003000075a7 */ /* 0x0022a400080011ff */
[----:B--2---:R-:W-:Y:S05]  /*a1a0*/  @!P0 NANOSLEEP.SYNCS 0x989680 ;  /* 0x009896800000895d */ /* 0x004fea0003900000 */
[----:B------:R-:W2:Y:S02]  /*a1b0*/  @!P0 SYNCS.PHASECHK.TRANS64 P0, [R0+URZ], R3 ;  /* 0x00000003000085a7 */ /* 0x000ea400080010ff */
[----:B--2---:R-:W-:Y:S05]  /*a1c0*/  @!P0 BRA `(.L_x_137) ;  /* 0xfffffffc00f08947 */ /* 0x004fea000383ffff */
[----:B------:R-:W-:Y:S05]  /*a1d0*/  BRA `(.L_x_138) ;  /* 0xffffff8c00007947 */ /* 0x000fea000383ffff */
.L_x_40:
[----:B------:R-:W-:-:S07]  /*a1e0*/  MOV R4, UR4 ;  /* 0x0000000400047c02 */ /* 0x000fce0008000f00 */
.L_x_139:
[----:B--2---:R2:W3:Y:S02]  /*a1f0*/  SYNCS.PHASECHK.TRANS64.TRYWAIT P1, [R4+URZ+0xb8], R7 ;  /* 0x0000b807040075a7 */ /* 0x0044e400080211ff */
[----:B---3--:R-:W-:Y:S05]  /*a200*/  @!P1 NANOSLEEP.SYNCS 0x989680 ;  /* 0x009896800000995d */ /* 0x008fea0003900000 */
[----:B------:R-:W3:Y:S02]  /*a210*/  @!P1 SYNCS.PHASECHK.TRANS64 P1, [R4+URZ+0xb8], R7 ;  /* 0x0000b807040095a7 */ /* 0x000ee400080210ff */
[----:B---3--:R-:W-:Y:S05]  /*a220*/  @!P1 BRA `(.L_x_139) ;  /* 0xfffffffc00f09947 */ /* 0x008fea000383ffff */
[----:B------:R-:W-:Y:S05]  /*a230*/  BRA `(.L_x_140) ;  /* 0xffffff8c00707947 */ /* 0x000fea000383ffff */
.L_x_41:
[----:B--2---:R-:W-:-:S07]  /*a240*/  MOV R4, UR4 ;  /* 0x0000000400047c02 */ /* 0x004fce0008000f00 */
.L_x_141:
[----:B--2---:R2:W3:Y:S02]  /*a250*/  SYNCS.PHASECHK.TRANS64.TRYWAIT P1, [R4+URZ+0xb0], R5 ;  /* 0x0000b005040075a7 */ /* 0x0044e400080211ff */
[----:B---3--:R-:W-:Y:S05]  /*a260*/  @!P1 NANOSLEEP.SYNCS 0x989680 ;  /* 0x009896800000995d */ /* 0x008fea0003900000 */
[----:B------:R-:W3:Y:S02]  /*a270*/  @!P1 SYNCS.PHASECHK.TRANS64 P1, [R4+URZ+0xb0], R5 ;  /* 0x0000b005040095a7 */ /* 0x000ee400080210ff */
[----:B---3--:R-:W-:Y:S05]  /*a280*/  @!P1 BRA `(.L_x_141) ;  /* 0xfffffffc00f09947 */ /* 0x008fea000383ffff */
[----:B------:R-:W-:Y:S05]  /*a290*/  BRA `(.L_x_142) ;  /* 0xffffff8c00787947 */ /* 0x000fea000383ffff */
.L_x_49:
[----:B------:R-:W-:-:S07]  /*a2a0*/  MOV R0, UR21 ;  /* 0x0000001500007c02 */ /* 0x000fce0008000f00 */
.L_x_143:
[----:B-1----:R1:W2:Y:S02]  /*a2b0*/  SYNCS.PHASECHK.TRANS64.TRYWAIT P0, [R0+URZ+0xb0], R5 ;  /* 0x0000b005000075a7 */ /* 0x0022a400080011ff */
[----:B--2---:R-:W-:Y:S05]  /*a2c0*/  @!P0 NANOSLEEP.SYNCS 0x989680 ;  /* 0x009896800000895d */ /* 0x004fea0003900000 */
[----:B------:R-:W2:Y:S02]  /*a2d0*/  @!P0 SYNCS.PHASECHK.TRANS64 P0, [R0+URZ+0xb0], R5 ;  /* 0x0000b005000085a7 */ /* 0x000ea400080010ff */
[----:B--2---:R-:W-:Y:S05]  /*a2e0*/  @!P0 BRA `(.L_x_143) ;  /* 0xfffffffc00f08947 */ /* 0x004fea000383ffff */
[----:B------:R-:W-:Y:S05]  /*a2f0*/  BRA `(.L_x_144) ;  /* 0xffffff9400007947 */ /* 0x000fea000383ffff */
.L_x_50:
[----:B------:R-:W-:-:S07]  /*a300*/  MOV R5, UR25 ;  /* 0x0000001900057c02 */ /* 0x000fce0008000f00 */
.L_x_145:
[----:B-1----:R1:W2:Y:S02]  /*a310*/  SYNCS.PHASECHK.TRANS64.TRYWAIT P0, [R5+URZ+0xd0], R0 ;  /* 0x0000d000050075a7 */ /* 0x0022a400080011ff */
[----:B--2---:R-:W-:Y:S05]  /*a320*/  @!P0 NANOSLEEP.SYNCS 0x989680 ;  /* 0x009896800000895d */ /* 0x004fea0003900000 */
[----:B------:R-:W2:Y:S02]  /*a330*/  @!P0 SYNCS.PHASECHK.TRANS64 P0, [R5+URZ+0xd0], R0 ;  /* 0x0000d000050085a7 */ /* 0x000ea400080010ff */
[----:B--2---:R-:W-:Y:S05]  /*a340*/  @!P0 BRA `(.L_x_145) ;  /* 0xfffffffc00f08947 */ /* 0x004fea000383ffff */
[----:B------:R-:W-:Y:S05]  /*a350*/  BRA `(.L_x_146) ;  /* 0xffffff94001c7947 */ /* 0x000fea000383ffff */
.L_x_53:
[----:B-1----:R-:W-:Y:S07]  /*a360*/  MOV R0, UR17 ;  /* 0x0000001100007c02 */ /* 0x002fee0008000f00 */
.L_x_147:
[----:B-1----:R1:W2:Y:S02]  /*a370*/  SYNCS.PHASECHK.TRANS64.TRYWAIT P0, [R0+URZ], R5 ;  /* 0x00000005000075a7 */ /* 0x0022a400080011ff */
[----:B--2---:R-:W-:Y:S05]  /*a380*/  @!P0 NANOSLEEP.SYNCS 0x989680 ;  /* 0x009896800000895d */ /* 0x004fea0003900000 */
[----:B------:R-:W2:Y:S02]  /*a390*/  @!P0 SYNCS.PHASECHK.TRANS64 P0, [R0+URZ], R5 ;  /* 0x00000005000085a7 */ /* 0x000ea400080010ff */
[----:B--2---:R-:W-:Y:S05]  /*a3a0*/  @!P0 BRA `(.L_x_147) ;  /* 0xfffffffc00f08947 */ /* 0x004fea000383ffff */
[----:B------:R-:W-:Y:S05]  /*a3b0*/  BRA `(.L_x_52) ;  /* 0xffffff94004c7947 */ /* 0x000fea000383ffff */
.L_x_56:
[----:B------:R-:W-:-:S07]  /*a3c0*/  MOV R0, UR4 ;  /* 0x0000000400007c02 */ /* 0x000fce0008000f00 */
.L_x_148:
[----:B-1----:R1:W3:Y:S02]  /*a3d0*/  SYNCS.PHASECHK.TRANS64.TRYWAIT P0, [R0+URZ], R3 ;  /* 0x00000003000075a7 */ /* 0x0022e400080011ff */
[----:B---3--:R-:W-:Y:S05]  /*a3e0*/  @!P0 NANOSLEEP.SYNCS 0x989680 ;  /* 0x009896800000895d */ /* 0x008fea0003900000 */
[----:B------:R-:W3:Y:S02]  /*a3f0*/  @!P0 SYNCS.PHASECHK.TRANS64 P0, [R0+URZ], R3 ;  /* 0x00000003000085a7 */ /* 0x000ee400080010ff */
[----:B---3--:R-:W-:Y:S05]  /*a400*/  @!P0 BRA `(.L_x_148) ;  /* 0xfffffffc00f08947 */ /* 0x008fea000383ffff */
[----:B------:R-:W-:Y:S05]  /*a410*/  BRA `(.L_x_149) ;  /* 0xffffff98003c7947 */ /* 0x000fea000383ffff */
.L_x_57:
[----:B------:R-:W-:-:S07]  /*a420*/  MOV R0, UR4 ;  /* 0x0000000400007c02 */ /* 0x000fce0008000f00 */
.L_x_150:
[----:B-1----:R1:W2:Y:S02]  /*a430*/  SYNCS.PHASECHK.TRANS64.TRYWAIT P0, [R0+URZ], R3 ;  /* 0x00000003000075a7 */ /* 0x0022a400080011ff */
[----:B--2---:R-:W-:Y:S05]  /*a440*/  @!P0 NANOSLEEP.SYNCS 0x989680 ;  /* 0x009896800000895d */ /* 0x004fea0003900000 */
[----:B------:R-:W2:Y:S02]  /*a450*/  @!P0 SYNCS.PHASECHK.TRANS64 P0, [R0+URZ], R3 ;  /* 0x00000003000085a7 */ /* 0x000ea400080010ff */
[----:B--2---:R-:W-:Y:S05]  /*a460*/  @!P0 BRA `(.L_x_150) ;  /* 0xfffffffc00f08947 */ /* 0x004fea000383ffff */
[----:B------:R-:W-:Y:S05]  /*a470*/  BRA `(.L_x_151) ;  /* 0xffffff9800487947 */ /* 0x000fea000383ffff */
.L_x_62:
[----:B------:R-:W-:Y:S07]  /*a480*/  MOV R0, UR31 ;  /* 0x0000001f00007c02 */ /* 0x000fee0008000f00 */
.L_x_152:
[----:B-1----:R1:W2:Y:S02]  /*a490*/  SYNCS.PHASECHK.TRANS64.TRYWAIT P0, [R0+URZ+0xb0], R3 ;  /* 0x0000b003000075a7 */ /* 0x0022a400080011ff */
[----:B--2---:R-:W-:Y:S05]  /*a4a0*/  @!P0 NANOSLEEP.SYNCS 0x989680 ;  /* 0x009896800000895d */ /* 0x004fea0003900000 */
[----:B------:R-:W2:Y:S02]  /*a4b0*/  @!P0 SYNCS.PHASECHK.TRANS64 P0, [R0+URZ+0xb0], R3 ;  /* 0x0000b003000085a7 */ /* 0x000ea400080010ff */
[----:B--2---:R-:W-:Y:S05]  /*a4c0*/  @!P0 BRA `(.L_x_152) ;  /* 0xfffffffc00f08947 */ /* 0x004fea000383ffff */
[----:B------:R-:W-:Y:S05]  /*a4d0*/  BRA `(.L_x_153) ;  /* 0xffffff9c00f07947 */ /* 0x000fea000383ffff */
.L_x_65:
[----:B------:R-:W-:Y:S07]  /*a4e0*/  MOV R3, UR31 ;  /* 0x0000001f00037c02 */ /* 0x000fee0008000f00 */
.L_x_154:
[----:B-1----:R1:W2:Y:S02]  /*a4f0*/  SYNCS.PHASECHK.TRANS64.TRYWAIT P1, [R3+URZ+0xa8], R12 ;  /* 0x0000a80c030075a7 */ /* 0x0022a400080211ff */
[----:B--2---:R-:W-:Y:S05]  /*a500*/  @!P1 NANOSLEEP.SYNCS 0x989680 ;  /* 0x009896800000995d */ /* 0x004fea0003900000 */
[----:B------:R-:W2:Y:S02]  /*a510*/  @!P1 SYNCS.PHASECHK.TRANS64 P1, [R3+URZ+0xa8], R12 ;  /* 0x0000a80c030095a7 */ /* 0x000ea400080210ff */
[----:B--2---:R-:W-:Y:S05]  /*a520*/  @!P1 BRA `(.L_x_154) ;  /* 0xfffffffc00f09947 */ /* 0x004fea000383ffff */
[----:B------:R-:W-:Y:S05]  /*a530*/  BRA `(.L_x_64) ;  /* 0xffffffa400487947 */ /* 0x000fea000383ffff */
.L_x_68:
[----:B------:R-:W-:Y:S07]  /*a540*/  MOV R0, UR31 ;  /* 0x0000001f00007c02 */ /* 0x000fee0008000f00 */
.L_x_155:
[----:B-1----:R1:W2:Y:S02]  /*a550*/  SYNCS.PHASECHK.TRANS64.TRYWAIT P1, [R0+URZ+0x80], R9 ;  /* 0x00008009000075a7 */ /* 0x0022a400080211ff */
[----:B--2---:R-:W-:Y:S05]  /*a560*/  @!P1 NANOSLEEP.SYNCS 0x989680 ;  /* 0x009896800000995d */ /* 0x004fea0003900000 */
[----:B------:R-:W2:Y:S02]  /*a570*/  @!P1 SYNCS.PHASECHK.TRANS64 P1, [R0+URZ+0x80], R9 ;  /* 0x00008009000095a7 */ /* 0x000ea400080210ff */
[----:B--2---:R-:W-:Y:S05]  /*a580*/  @!P1 BRA `(.L_x_155) ;  /* 0xfffffffc00f09947 */ /* 0x004fea000383ffff */
[----:B------:R-:W-:Y:S05]  /*a590*/  BRA `(.L_x_156) ;  /* 0xffffffa800687947 */ /* 0x000fea000383ffff */
.L_x_69:
[----:B------:R-:W-:Y:S07]  /*a5a0*/  MOV R0, UR31 ;  /* 0x0000001f00007c02 */ /* 0x000fee0008000f00 */
.L_x_157:
[----:B-1----:R1:W2:Y:S02]  /*a5b0*/  SYNCS.PHASECHK.TRANS64.TRYWAIT P1, [R0+URZ+0x88], R9 ;  /* 0x00008809000075a7 */ /* 0x0022a400080211ff */
[----:B--2---:R-:W-:Y:S05]  /*a5c0*/  @!P1 NANOSLEEP.SYNCS 0x989680 ;  /* 0x009896800000995d */ /* 0x004fea0003900000 */
[----:B------:R-:W2:Y:S02]  /*a5d0*/  @!P1 SYNCS.PHASECHK.TRANS64 P1, [R0+URZ+0x88], R9 ;  /* 0x00008809000095a7 */ /* 0x000ea400080210ff */
[----:B--2---:R-:W-:Y:S05]  /*a5e0*/  @!P1 BRA `(.L_x_157) ;  /* 0xfffffffc00f09947 */ /* 0x004fea000383ffff */
[----:B------:R-:W-:Y:S05]  /*a5f0*/  BRA `(.L_x_158) ;  /* 0xffffffa800a07947 */ /* 0x000fea000383ffff */
.L_x_70:
[----:B------:R-:W-:Y:S07]  /*a600*/  MOV R0, UR31 ;  /* 0x0000001f00007c02 */ /* 0x000fee0008000f00 */
.L_x_159:
[----:B-1----:R1:W2:Y:S02]  /*a610*/  SYNCS.PHASECHK.TRANS64.TRYWAIT P1, [R0+URZ+0x90], R9 ;  /* 0x00009009000075a7 */ /* 0x0022a400080211ff */
[----:B--2---:R-:W-:Y:S05]  /*a620*/  @!P1 NANOSLEEP.SYNCS 0x989680 ;  /* 0x009896800000995d */ /* 0x004fea0003900000 */
[----:B------:R-:W2:Y:S02]  /*a630*/  @!P1 SYNCS.PHASECHK.TRANS64 P1, [R0+URZ+0x90], R9 ;  /* 0x00009009000095a7 */ /* 0x000ea400080210ff */
[----:B--2---:R-:W-:Y:S05]  /*a640*/  @!P1 BRA `(.L_x_159) ;  /* 0xfffffffc00f09947 */ /* 0x004fea000383ffff */
[----:B------:R-:W-:Y:S05]  /*a650*/  BRA `(.L_x_160) ;  /* 0xffffffa800e87947 */ /* 0x000fea000383ffff */
.L_x_71:
[----:B------:R-:W-:Y:S07]  /*a660*/  MOV R0, UR31 ;  /* 0x0000001f00007c02 */ /* 0x000fee0008000f00 */
.L_x_161:
[----:B-1----:R1:W2:Y:S02]  /*a670*/  SYNCS.PHASECHK.TRANS64.TRYWAIT P0, [R0+URZ+0x98], R9 ;  /* 0x00009809000075a7 */ /* 0x0022a400080011ff */
[----:B--2---:R-:W-:Y:S05]  /*a680*/  @!P0 NANOSLEEP.SYNCS 0x989680 ;  /* 0x009896800000895d */ /* 0x004fea0003900000 */
[----:B------:R-:W2:Y:S02]  /*a690*/  @!P0 SYNCS.PHASECHK.TRANS64 P0, [R0+URZ+0x98], R9 ;  /* 0x00009809000085a7 */ /* 0x000ea400080010ff */
[----:B--2---:R-:W-:Y:S05]  /*a6a0*/  @!P0 BRA `(.L_x_161) ;  /* 0xfffffffc00f08947 */ /* 0x004fea000383ffff */
[----:B------:R-:W-:Y:S05]  /*a6b0*/  BRA `(.L_x_162) ;  /* 0xffffffac00387947 */ /* 0x000fea000383ffff */
.L_x_73:
[----:B------:R-:W-:-:S07]  /*a6c0*/  MOV R0, UR31 ;  /* 0x0000001f00007c02 */ /* 0x000fce0008000f00 */
.L_x_163:
[----:B--2---:R2:W3:Y:S02]  /*a6d0*/  SYNCS.PHASECHK.TRANS64.TRYWAIT P0, [R0+URZ+0x80], R3 ;  /* 0x00008003000075a7 */ /* 0x0044e400080011ff */
[----:B---3--:R-:W-:Y:S05]  /*a6e0*/  @!P0 NANOSLEEP.SYNCS 0x989680 ;  /* 0x009896800000895d */ /* 0x008fea0003900000 */
[----:B------:R-:W3:Y:S02]  /*a6f0*/  @!P0 SYNCS.PHASECHK.TRANS64 P0, [R0+URZ+0x80], R3 ;  /* 0x00008003000085a7 */ /* 0x000ee400080010ff */
[----:B---3--:R-:W-:Y:S05]  /*a700*/  @!P0 BRA `(.L_x_163) ;  /* 0xfffffffc00f08947 */ /* 0x008fea000383ffff */
[----:B------:R-:W-:Y:S05]  /*a710*/  BRA `(.L_x_164) ;  /* 0xffffffac009c7947 */ /* 0x000fea000383ffff */
.L_x_74:
[----:B--2---:R-:W-:-:S07]  /*a720*/  MOV R0, UR31 ;  /* 0x0000001f00007c02 */ /* 0x004fce0008000f00 */
.L_x_165:
[----:B--2---:R2:W3:Y:S02]  /*a730*/  SYNCS.PHASECHK.TRANS64.TRYWAIT P0, [R0+URZ+0x88], R3 ;  /* 0x00008803000075a7 */ /* 0x0044e400080011ff */
[----:B---3--:R-:W-:Y:S05]  /*a740*/  @!P0 NANOSLEEP.SYNCS 0x989680 ;  /* 0x009896800000895d */ /* 0x008fea0003900000 */
[----:B------:R-:W3:Y:S02]  /*a750*/  @!P0 SYNCS.PHASECHK.TRANS64 P0, [R0+URZ+0x88], R3 ;  /* 0x00008803000085a7 */ /* 0x000ee400080010ff */
[----:B---3--:R-:W-:Y:S05]  /*a760*/  @!P0 BRA `(.L_x_165) ;  /* 0xfffffffc00f08947 */ /* 0x008fea000383ffff */
[----:B------:R-:W-:Y:S05]  /*a770*/  BRA `(.L_x_166) ;  /* 0xffffffac008c7947 */ /* 0x000fea000383ffff */
.L_x_75:
[----:B--2---:R-:W-:-:S07]  /*a780*/  MOV R0, UR31 ;  /* 0x0000001f00007c02 */ /* 0x004fce0008000f00 */
.L_x_167:
[----:B--2---:R2:W3:Y:S02]  /*a790*/  SYNCS.PHASECHK.TRANS64.TRYWAIT P0, [R0+URZ+0x90], R3 ;  /* 0x00009003000075a7 */ /* 0x0044e400080011ff */
[----:B---3--:R-:W-:Y:S05]  /*a7a0*/  @!P0 NANOSLEEP.SYNCS 0x989680 ;  /* 0x009896800000895d */ /* 0x008fea0003900000 */
[----:B------:R-:W3:Y:S02]  /*a7b0*/  @!P0 SYNCS.PHASECHK.TRANS64 P0, [R0+URZ+0x90], R3 ;  /* 0x00009003000085a7 */ /* 0x000ee400080010ff */
[----:B---3--:R-:W-:Y:S05]  /*a7c0*/  @!P0 BRA `(.L_x_167) ;  /* 0xfffffffc00f08947 */ /* 0x008fea000383ffff */
[----:B------:R-:W-:Y:S05]  /*a7d0*/  BRA `(.L_x_168) ;  /* 0xffffffac007c7947 */ /* 0x000fea000383ffff */
.L_x_77:
[----:B------:R-:W-:Y:S07]  /*a7e0*/  MOV R0, UR48 ;  /* 0x0000003000007c02 */ /* 0x000fee0008000f00 */
.L_x_169:
[----:B-1----:R1:W2:Y:S02]  /*a7f0*/  SYNCS.PHASECHK.TRANS64.TRYWAIT P0, [R0+URZ+0xb0], R3 ;  /* 0x0000b003000075a7 */ /* 0x0022a400080011ff */
[----:B--2---:R-:W-:Y:S05]  /*a800*/  @!P0 NANOSLEEP.SYNCS 0x989680 ;  /* 0x009896800000895d */ /* 0x004fea0003900000 */
[----:B------:R-:W2:Y:S02]  /*a810*/  @!P0 SYNCS.PHASECHK.TRANS64 P0, [R0+URZ+0xb0], R3 ;  /* 0x0000b003000085a7 */ /* 0x000ea400080010ff */
[----:B--2---:R-:W-:Y:S05]  /*a820*/  @!P0 BRA `(.L_x_169) ;  /* 0xfffffffc00f08947 */ /* 0x004fea000383ffff */
[----:B------:R-:W-:Y:S05]  /*a830*/  BRA `(.L_x_170) ;  /* 0xffffffb0004c7947 */ /* 0x000fea000383ffff */
.L_x_88:
[----:B-1----:R-:W-:Y:S04]  /*a840*/  MOV R2, UR48 ;  /* 0x0000003000027c02 */ /* 0x002fe80008000f00 */
[----:B------:R1:W3:Y:S03]  /*a850*/  SYNCS.PHASECHK.TRANS64.TRYWAIT P1, [R2+URZ+0x60], R3 ;  /* 0x00006003020075a7 */ /* 0x0002e600080211ff */
[----:B---3--:R-:W-:Y:S05]  /*a860*/  @!P1 NANOSLEEP.SYNCS 0x989680 ;  /* 0x009896800000995d */ /* 0x008fea0003900000 */
[----:B------:R-:W3:Y:S02]  /*a870*/  @!P1 SYNCS.PHASECHK.TRANS64 P1, [R2+URZ+0x60], R3 ;  /* 0x00006003020095a7 */ /* 0x000ee400080210ff */
[----:B---3--:R-:W-:Y:S05]  /*a880*/  @!P1 BRA `(.L_x_88) ;  /* 0xfffffffc00ec9947 */ /* 0x008fea000383ffff */
[----:B------:R-:W-:Y:S05]  /*a890*/  BRA `(.L_x_87) ;  /* 0xffffffc000bc7947 */ /* 0x000fea000383ffff */
.L_x_90:
[----:B-1----:R1:W4:Y:S02]  /*a8a0*/  SYNCS.PHASECHK.TRANS64.TRYWAIT P0, [R99+URZ+0xc0], R0 ;  /* 0x0000c000630075a7 */ /* 0x00232400080011ff */
[----:B----4-:R-:W-:Y:S05]  /*a8b0*/  @!P0 NANOSLEEP.SYNCS 0x989680 ;  /* 0x009896800000895d */ /* 0x010fea0003900000 */
[----:B------:R-:W4:Y:S02]  /*a8c0*/  @!P0 SYNCS.PHASECHK.TRANS64 P0, [R99+URZ+0xc0], R0 ;  /* 0x0000c000630085a7 */ /* 0x000f2400080010ff */
[----:B----4-:R-:W-:Y:S05]  /*a8d0*/  @!P0 BRA `(.L_x_90) ;  /* 0xfffffffc00f08947 */ /* 0x010fea000383ffff */
[----:B------:R-:W-:Y:S05]  /*a8e0*/  BRA `(.L_x_89) ;  /* 0xffffffc000e47947 */ /* 0x000fea000383ffff */
.L_x_99:
[----:B--2---:R2:W4:Y:S02]  /*a8f0*/  SYNCS.PHASECHK.TRANS64.TRYWAIT P0, [R3+URZ+0x60], R0 ;  /* 0x00006000030075a7 */ /* 0x00452400080011ff */
[----:B----4-:R-:W-:Y:S05]  /*a900*/  @!P0 NANOSLEEP.SYNCS 0x989680 ;  /* 0x009896800000895d */ /* 0x010fea0003900000 */
[----:B------:R-:W4:Y:S02]  /*a910*/  @!P0 SYNCS.PHASECHK.TRANS64 P0, [R3+URZ+0x60], R0 ;  /* 0x00006000030085a7 */ /* 0x000f2400080010ff */
[----:B----4-:R-:W-:Y:S05]  /*a920*/  @!P0 BRA `(.L_x_99) ;  /* 0xfffffffc00f08947 */ /* 0x010fea000383ffff */
[----:B------:R-:W-:Y:S05]  /*a930*/  BRA `(.L_x_98) ;  /* 0xffffffcc00c07947 */ /* 0x000fea000383ffff */
.L_x_107:
[----:B-1----:R1:W2:Y:S02]  /*a940*/  SYNCS.PHASECHK.TRANS64.TRYWAIT P0, [R62+URZ+0x60], R5 ;  /* 0x000060053e0075a7 */ /* 0x0022a400080011ff */
[----:B--2---:R-:W-:Y:S05]  /*a950*/  @!P0 NANOSLEEP.SYNCS 0x989680 ;  /* 0x009896800000895d */ /* 0x004fea0003900000 */
[----:B------:R-:W2:Y:S02]  /*a960*/  @!P0 SYNCS.PHASECHK.TRANS64 P0, [R62+URZ+0x60], R5 ;  /* 0x000060053e0085a7 */ /* 0x000ea400080010ff */
[----:B--2---:R-:W-:Y:S05]  /*a970*/  @!P0 BRA `(.L_x_107) ;  /* 0xfffffffc00f08947 */ /* 0x004fea000383ffff */
[----:B------:R-:W-:Y:S05]  /*a980*/  BRA `(.L_x_106) ;  /* 0xffffffd800bc7947 */ /* 0x000fea000383ffff */
.L_x_115:
[----:B-1----:R1:W4:Y:S02]  /*a990*/  SYNCS.PHASECHK.TRANS64.TRYWAIT P0, [R62+URZ+0x60], R5 ;  /* 0x000060053e0075a7 */ /* 0x00232400080011ff */
[----:B----4-:R-:W-:Y:S05]  /*a9a0*/  @!P0 NANOSLEEP.SYNCS 0x989680 ;  /* 0x009896800000895d */ /* 0x010fea0003900000 */
[----:B------:R-:W4:Y:S02]  /*a9b0*/  @!P0 SYNCS.PHASECHK.TRANS64 P0, [R62+URZ+0x60], R5 ;  /* 0x000060053e0085a7 */ /* 0x000f2400080010ff */
[----:B----4-:R-:W-:Y:S05]  /*a9c0*/  @!P0 BRA `(.L_x_115) ;  /* 0xfffffffc00f08947 */ /* 0x010fea000383ffff */
[----:B------:R-:W-:Y:S05]  /*a9d0*/  BRA `(.L_x_114) ;  /* 0xffffffe400b47947 */ /* 0x000fea000383ffff */
        .weak           $__internal_0_$__cuda_sm10x_tcgen05_guardrail_trap_col_being_dealloced_not_returned_by_alloc
        .type           $__internal_0_$__cuda_sm10x_tcgen05_guardrail_trap_col_being_dealloced_not_returned_by_alloc,@function
        .size           $__internal_0_$__cuda_sm10x_tcgen05_guardrail_trap_col_being_dealloced_not_returned_by_alloc,($__internal_1_$__cuda_sm10x_tcgen05_guardrail_trap_phase_invalid_during_alloc - $__internal_0_$__cuda_sm10x_tcgen05_guardrail_trap_col_being_dealloced_not_returned_by_alloc)
$__internal_0_$__cuda_sm10x_tcgen05_guardrail_trap_col_being_dealloced_not_returned_by_alloc:
[----:B------:R-:W-:Y:S05]  /*a9e0*/  BPT.TRAP 0x1 ;  /* 0x000000040000795c */ /* 0x000fea0000300000 */
[----:B------:R-:W-:-:S04]  /*a9f0*/  HFMA2 R3, -RZ, RZ, 0, 0 ;  /* 0x00000000ff037431 */ /* 0x000fc800000001ff */
[----:B------:R-:W-:Y:S05]  /*aa00*/  RET.REL.NODEC R2 `(_ZN7cutlass13device_kernelINS_4conv6kernel13ConvUniversalINS1_16ConvProblemShapeILNS1_8OperatorE2ELi2EEENS1_10collective14CollectiveConvINS1_47MainloopSm100TmaUmmaWarpSpecializedImplicitGemmILS5_2ELi6ELi2ELi1ELi2EN4cute5tupleIJNSA_1CILi1EEESD_SD_EEEEENSB_IJNSC_ILi128EEENSB_IJSG_EEENSB_IJNSC_ILi64EEEEEEEEENS_6half_tESL_NSA_8TiledMMAINSA_8MMA_AtomIJNSA_20SM100_MMA_F16BF16_SSISL_SL_fLi128ELi128ELNSA_4UMMA5MajorE1ELSQ_1ELNSP_7ScaleInE0ELSR_0EEEEEENSA_6LayoutISE_NSB_IJNSC_ILi0EEESV_SV_EEEEENSB_IJNSA_10UnderscoreESY_SY_EEEEENS7_6detail27Sm100ImplicitGemmTileTraitsINSA_13SM90_TMA_LOADENSA_14ComposedLayoutINSA_7SwizzleILi3ELi4ELi3EEENSA_18smem_ptr_flag_bitsILi16EEENSU_INSB_IJSI_NSC_ILi8EEEEEENSB_IJSD_SI_EEEEEEEvEENS12_INSA_20SM90_TMA_LOAD_IM2COLES1D_vEEEENS_8epilogue10collective18CollectiveEpilogueINS1I_23Sm100TmaWarpSpecializedILi4ELi2ELi32ELb1ELb0EEEJSK_NSB_IJNSU_ISG_SD_EENSU_INSC_ILi32EEESD_EEEEESL_NSB_IJlNSB_IJSD_llEEESV_EEESL_S1S_NS1I_6fusion15FusionCallbacksIS1M_NS1T_17LinearCombinationISL_fSL_fLNS_15FloatRoundStyleE2EEESK_S1Q_JEEENSA_5SM1004TMEM4LOAD26SM100_TMEM_LOAD_32dp32b32xES13_NS14_INS15_ILi2ELi4ELi3EEES18_NSU_INSB_IJS19_S1O_EEENSB_IJS1O_SD_EEEEEEENSA_39AutoVectorizingCopyWithAssumedAlignmentILi128EEENSA_14SM90_TMA_STOREES27_S29_S29_EEEvvEEEEvNT_6ParamsE) ;  /* 0xffffff54027c7950 */ /* 0x000fea0003c3ffff */
        .weak           $__internal_1_$__cuda_sm10x_tcgen05_guardrail_trap_phase_invalid_during_alloc
        .type           $__internal_1_$__cuda_sm10x_tcgen05_guardrail_trap_phase_invalid_during_alloc,@function
        .size           $__internal_1_$__cuda_sm10x_tcgen05_guardrail_trap_phase_invalid_during_alloc,($__internal_2_$__cuda_sm10x_tcgen05_guardrail_trap_unallocated_columns_being_dealloced - $__internal_1_$__cuda_sm10x_tcgen05_guardrail_trap_phase_invalid_during_alloc)
$__internal_1_$__cuda_sm10x_tcgen05_guardrail_trap_phase_invalid_during_alloc:
[----:B------:R-:W-:Y:S05]  /*aa10*/  BPT.TRAP 0x1 ;  /* 0x000000040000795c */ /* 0x000fea0000300000 */
[----:B------:R-:W-:-:S04]  /*aa20*/  MOV R3, 0x0 ;  /* 0x0000000000037802 */ /* 0x000fc80000000f00 */
[----:B------:R-:W-:Y:S05]  /*aa30*/  RET.REL.NODEC R2 `(_ZN7cutlass13device_kernelINS_4conv6kernel13ConvUniversalINS1_16ConvProblemShapeILNS1_8OperatorE2ELi2EEENS1_10collective14CollectiveConvINS1_47MainloopSm100TmaUmmaWarpSpecializedImplicitGemmILS5_2ELi6ELi2ELi1ELi2EN4cute5tupleIJNSA_1CILi1EEESD_SD_EEEEENSB_IJNSC_ILi128EEENSB_IJSG_EEENSB_IJNSC_ILi64EEEEEEEEENS_6half_tESL_NSA_8TiledMMAINSA_8MMA_AtomIJNSA_20SM100_MMA_F16BF16_SSISL_SL_fLi128ELi128ELNSA_4UMMA5MajorE1ELSQ_1ELNSP_7ScaleInE0ELSR_0EEEEEENSA_6LayoutISE_NSB_IJNSC_ILi0EEESV_SV_EEEEENSB_IJNSA_10UnderscoreESY_SY_EEEEENS7_6detail27Sm100ImplicitGemmTileTraitsINSA_13SM90_TMA_LOADENSA_14ComposedLayoutINSA_7SwizzleILi3ELi4ELi3EEENSA_18smem_ptr_flag_bitsILi16EEENSU_INSB_IJSI_NSC_ILi8EEEEEENSB_IJSD_SI_EEEEEEEvEENS12_INSA_20SM90_TMA_LOAD_IM2COLES1D_vEEEENS_8epilogue10collective18CollectiveEpilogueINS1I_23Sm100TmaWarpSpecializedILi4ELi2ELi32ELb1ELb0EEEJSK_NSB_IJNSU_ISG_SD_EENSU_INSC_ILi32EEESD_EEEEESL_NSB_IJlNSB_IJSD_llEEESV_EEESL_S1S_NS1I_6fusion15FusionCallbacksIS1M_NS1T_17LinearCombinationISL_fSL_fLNS_15FloatRoundStyleE2EEESK_S1Q_JEEENSA_5SM1004TMEM4LOAD26SM100_TMEM_LOAD_32dp32b32xES13_NS14_INS15_ILi2ELi4ELi3EEES18_NSU_INSB_IJS19_S1O_EEENSB_IJS1O_SD_EEEEEEENSA_39AutoVectorizingCopyWithAssumedAlignmentILi128EEENSA_14SM90_TMA_STOREES27_S29_S29_EEEvvEEEEvNT_6ParamsE) ;  /* 0xffffff5402707950 */ /* 0x000fea0003c3ffff */
        .weak           $__internal_2_$__cuda_sm10x_tcgen05_guardrail_trap_unallocated_columns_being_dealloced
        .type           $__internal_2_$__cuda_sm10x_tcgen05_guardrail_trap_unallocated_columns_being_dealloced,@function
        .size           $__internal_2_$__cuda_sm10x_tcgen05_guardrail_trap_unallocated_columns_being_dealloced,(.L_x_172 - $__internal_2_$__cuda_sm10x_tcgen05_guardrail_trap_unallocated_columns_being_dealloced)
$__internal_2_$__cuda_sm10x_tcgen05_guardrail_trap_unallocated_columns_being_dealloced:
[----:B------:R-:W-:Y:S05]  /*aa40*/  BPT.TRAP 0x1 ;  /* 0x000000040000795c */ /* 0x000fea0000300000 */
[----:B------:R-:W-:-:S04]  /*aa50*/  HFMA2 R3, -RZ, RZ, 0, 0 ;  /* 0x00000000ff037431 */ /* 0x000fc800000001ff */
[----:B------:R-:W-:Y:S05]  /*aa60*/  RET.REL.NODEC R2 `(_ZN7cutlass13device_kernelINS_4conv6kernel13ConvUniversalINS1_16ConvProblemShapeILNS1_8OperatorE2ELi2EEENS1_10collective14CollectiveConvINS1_47MainloopSm100TmaUmmaWarpSpecializedImplicitGemmILS5_2ELi6ELi2ELi1ELi2EN4cute5tupleIJNSA_1CILi1EEESD_SD_EEEEENSB_IJNSC_ILi128EEENSB_IJSG_EEENSB_IJNSC_ILi64EEEEEEEEENS_6half_tESL_NSA_8TiledMMAINSA_8MMA_AtomIJNSA_20SM100_MMA_F16BF16_SSISL_SL_fLi128ELi128ELNSA_4UMMA5MajorE1ELSQ_1ELNSP_7ScaleInE0ELSR_0EEEEEENSA_6LayoutISE_NSB_IJNSC_ILi0EEESV_SV_EEEEENSB_IJNSA_10UnderscoreESY_SY_EEEEENS7_6detail27Sm100ImplicitGemmTileTraitsINSA_13SM90_TMA_LOADENSA_14ComposedLayoutINSA_7SwizzleILi3ELi4ELi3EEENSA_18smem_ptr_flag_bitsILi16EEENSU_INSB_IJSI_NSC_ILi8EEEEEENSB_IJSD_SI_EEEEEEEvEENS12_INSA_20SM90_TMA_LOAD_IM2COLES1D_vEEEENS_8epilogue10collective18CollectiveEpilogueINS1I_23Sm100TmaWarpSpecializedILi4ELi2ELi32ELb1ELb0EEEJSK_NSB_IJNSU_ISG_SD_EENSU_INSC_ILi32EEESD_EEEEESL_NSB_IJlNSB_IJSD_llEEESV_EEESL_S1S_NS1I_6fusion15FusionCallbacksIS1M_NS1T_17LinearCombinationISL_fSL_fLNS_15FloatRoundStyleE2EEESK_S1Q_JEEENSA_5SM1004TMEM4LOAD26SM100_TMEM_LOAD_32dp32b32xES13_NS14_INS15_ILi2ELi4ELi3EEES18_NSU_INSB_IJS19_S1O_EEENSB_IJS1O_SD_EEEEEEENSA_39AutoVectorizingCopyWithAssumedAlignmentILi128EEENSA_14SM90_TMA_STOREES27_S29_S29_EEEvvEEEEvNT_6ParamsE) ;  /* 0xffffff5402647950 */ /* 0x000fea0003c3ffff */
.L_x_171:
[----:B------:R-:W-:-:S00]  /*aa70*/  BRA `(.L_x_171) ;  /* 0xfffffffc00fc7947 */ /* 0x000fc0000383ffff */
[----:B------:R-:W-:-:S00]  /*aa80*/  NOP ;  /* 0x0000000000007918 */ /* 0x000fc00000000000 */
[----:B------:R-:W-:-:S00]  /*aa90*/  NOP ;  /* 0x0000000000007918 */ /* 0x000fc00000000000 */
[----:B------:R-:W-:-:S00]  /*aaa0*/  NOP ;  /* 0x0000000000007918 */ /* 0x000fc00000000000 */
[----:B------:R-:W-:-:S00]  /*aab0*/  NOP ;  /* 0x0000000000007918 */ /* 0x000fc00000000000 */
[----:B------:R-:W-:-:S00]  /*aac0*/  NOP ;  /* 0x0000000000007918 */ /* 0x000fc00000000000 */
[----:B------:R-:W-:-:S00]  /*aad0*/  NOP ;  /* 0x0000000000007918 */ /* 0x000fc00000000000 */
[----:B------:R-:W-:-:S00]  /*aae0*/  NOP ;  /* 0x0000000000007918 */ /* 0x000fc00000000000 */
[----:B------:R-:W-:-:S00]  /*aaf0*/  NOP ;  /* 0x0000000000007918 */ /* 0x000fc00000000000 */
.L_x_172:


//--------------------- .nv.global.init           --------------------------
	.section	.nv.global.init,"aw",@progbits
.nv.global.init:
	.type		$str$29,@object
	.size		$str$29,($str$30 - $str$29)
$str$29:
        /*0000*/ 	.byte	0x28, 0x61, 0x64, 0x64, 0x72, 0x65, 0x73, 0x73, 0x20, 0x26, 0x20, 0x6d, 0x61, 0x73, 0x6b, 0x29
        /*0010*/ 	.byte	0x20, 0x3d, 0x3d, 0x20, 0x30, 0x00
	.type		$str$30,@object
	.size		$str$30,($str$28 - $str$30)
$str$30:
        /*0016*/ 	.byte	0x2f, 0x74, 0x6d, 0x70, 0x2f, 0x63, 0x75, 0x74, 0x6c, 0x61, 0x73, 0x73, 0x5f, 0x73, 0x77, 0x65
        /*0026*/ 	.byte	0x65, 0x70, 0x5f, 0x73, 0x72, 0x63, 0x2f, 0x69, 0x6e, 0x63, 0x6c, 0x75, 0x64, 0x65, 0x2f, 0x63
        /*0036*/ 	.byte	0x75, 0x74, 0x65, 0x2f, 0x70, 0x6f, 0x69, 0x6e, 0x74, 0x65, 0x72, 0x5f, 0x66, 0x6c, 0x61, 0x67
        /*0046*/ 	.byte	0x67, 0x65, 0x64, 0x2e, 0x68, 0x70, 0x70, 0x00
	.type		$str$28,@object
	.size		$str$28,($str$27 - $str$28)
$str$28:
        /*004e*/ 	.byte	0x2f, 0x74, 0x6d, 0x70, 0x2f, 0x63, 0x75, 0x74, 0x6c, 0x61, 0x73, 0x73, 0x5f, 0x73, 0x77, 0x65
        /*005e*/ 	.byte	0x65, 0x70, 0x5f, 0x73, 0x72, 0x63, 0x2f, 0x69, 0x6e, 0x63, 0x6c, 0x75, 0x64, 0x65, 0x2f, 0x63
        /*006e*/ 	.byte	0x75, 0x74, 0x65, 0x2f, 0x61, 0x74, 0x6f, 0x6d, 0x2f, 0x63, 0x6f, 0x70, 0x79, 0x5f, 0x74, 0x72
        /*007e*/ 	.byte	0x61, 0x69, 0x74, 0x73, 0x5f, 0x73, 0x6d, 0x31, 0x30, 0x30, 0x2e, 0x68, 0x70, 0x70, 0x00
	.type		$str$27,@object
	.size		$str$27,(__unnamed_1 - $str$27)
$str$27:
        /*008d*/ 	.byte	0x28, 0x28, 0x75, 0x69, 0x6e, 0x74, 0x33, 0x32, 0x5f, 0x74, 0x28, 0x74, 0x68, 0x72, 0x65, 0x61
        /*009d*/ 	.byte	0x64, 0x49, 0x64, 0x78, 0x2e, 0x78, 0x29, 0x20, 0x2f, 0x20, 0x33, 0x32, 0x29, 0x20, 0x25, 0x20
        /*00ad*/ 	.byte	0x34, 0x29, 0x20, 0x3d, 0x3d, 0x20, 0x28, 0x28, 0x28, 0x74, 0x6d, 0x65, 0x6d, 0x5f, 0x61, 0x64
        /*00bd*/ 	.byte	0x64, 0x72, 0x20, 0x3e, 0x3e, 0x20, 0x31, 0x36, 0x29, 0x20, 0x2f, 0x20, 0x33, 0x32, 0x29, 0x20
        /*00cd*/ 	.byte	0x25, 0x20, 0x34, 0x29, 0x00
	.type		__unnamed_1,@object
	.size		__unnamed_1,(__unnamed_2 - __unnamed_1)
__unnamed_1:
        /*00d2*/ 	.byte	0x61, 0x75, 0x74, 0x6f, 0x20, 0x63, 0x75, 0x74, 0x65, 0x3a, 0x3a, 0x61, 0x73, 0x5f, 0x70, 0x6f
        /* <DEDUP_REMOVED lines=24> */
        /*0262*/ 	.byte	0x3e, 0x3e, 0x3e, 0x3e, 0x5d, 0x00
	.type		__unnamed_2,@object
	.size		__unnamed_2,(.L_2 - __unnamed_2)
__unnamed_2:
        /* <DEDUP_REMOVED lines=42> */
        /*0508*/ 	.byte	0x3e, 0x3e, 0x5d, 0x00
.L_2:


//--------------------- .nv.shared._ZN7cutlass13device_kernelINS_4conv6kernel13ConvUniversalINS1_16ConvProblemShapeILNS1_8OperatorE2ELi2EEENS1_10collective14CollectiveConvINS1_47MainloopSm100TmaUmmaWarpSpecializedImplicitGemmILS5_2ELi6ELi2ELi1ELi2EN4cute5tupleIJNSA_1CILi1EEESD_SD_EEEEENSB_IJNSC_ILi128EEENSB_IJSG_EEENSB_IJNSC_ILi64EEEEEEEEENS_6half_tESL_NSA_8TiledMMAINSA_8MMA_AtomIJNSA_20SM100_MMA_F16BF16_SSISL_SL_fLi128ELi128ELNSA_4UMMA5MajorE1ELSQ_1ELNSP_7ScaleInE0ELSR_0EEEEEENSA_6LayoutISE_NSB_IJNSC_ILi0EEESV_SV_EEEEENSB_IJNSA_10UnderscoreESY_SY_EEEEENS7_6detail27Sm100ImplicitGemmTileTraitsINSA_13SM90_TMA_LOADENSA_14ComposedLayoutINSA_7SwizzleILi3ELi4ELi3EEENSA_18smem_ptr_flag_bitsILi16EEENSU_INSB_IJSI_NSC_ILi8EEEEEENSB_IJSD_SI_EEEEEEEvEENS12_INSA_20SM90_TMA_LOAD_IM2COLES1D_vEEEENS_8epilogue10collective18CollectiveEpilogueINS1I_23Sm100TmaWarpSpecializedILi4ELi2ELi32ELb1ELb0EEEJSK_NSB_IJNSU_ISG_SD_EENSU_INSC_ILi32EEESD_EEEEESL_NSB_IJlNSB_IJSD_llEEESV_EEESL_S1S_NS1I_6fusion15FusionCallbacksIS1M_NS1T_17LinearCombinationISL_fSL_fLNS_15FloatRoundStyleE2EEESK_S1Q_JEEENSA_5SM1004TMEM4LOAD26SM100_TMEM_LOAD_32dp32b32xES13_NS14_INS15_ILi2ELi4ELi3EEES18_NSU_INSB_IJS19_S1O_EEENSB_IJS1O_SD_EEEEEEENSA_39AutoVectorizingCopyWithAssumedAlignmentILi128EEENSA_14SM90_TMA_STOREES27_S29_S29_EEEvvEEEEvNT_6ParamsE --------------------------
	.section	.nv.shared._ZN7cutlass13device_kernelINS_4conv6kernel13ConvUniversalINS1_16ConvProblemShapeILNS1_8OperatorE2ELi2EEENS1_10collective14CollectiveConvINS1_47MainloopSm100TmaUmmaWarpSpecializedImplicitGemmILS5_2ELi6ELi2ELi1ELi2EN4cute5tupleIJNSA_1CILi1EEESD_SD_EEEEENSB_IJNSC_ILi128EEENSB_IJSG_EEENSB_IJNSC_ILi64EEEEEEEEENS_6half_tESL_NSA_8TiledMMAINSA_8MMA_AtomIJNSA_20SM100_MMA_F16BF16_SSISL_SL_fLi128ELi128ELNSA_4UMMA5MajorE1ELSQ_1ELNSP_7ScaleInE0ELSR_0EEEEEENSA_6LayoutISE_NSB_IJNSC_ILi0EEESV_SV_EEEEENSB_IJNSA_10UnderscoreESY_SY_EEEEENS7_6detail27Sm100ImplicitGemmTileTraitsINSA_13SM90_TMA_LOADENSA_14ComposedLayoutINSA_7SwizzleILi3ELi4ELi3EEENSA_18smem_ptr_flag_bitsILi16EEENSU_INSB_IJSI_NSC_ILi8EEEEEENSB_IJSD_SI_EEEEEEEvEENS12_INSA_20SM90_TMA_LOAD_IM2COLES1D_vEEEENS_8epilogue10collective18CollectiveEpilogueINS1I_23Sm100TmaWarpSpecializedILi4ELi2ELi32ELb1ELb0EEEJSK_NSB_IJNSU_ISG_SD_EENSU_INSC_ILi32EEESD_EEEEESL_NSB_IJlNSB_IJSD_llEEESV_EEESL_S1S_NS1I_6fusion15FusionCallbacksIS1M_NS1T_17LinearCombinationISL_fSL_fLNS_15FloatRoundStyleE2EEESK_S1Q_JEEENSA_5SM1004TMEM4LOAD26SM100_TMEM_LOAD_32dp32b32xES13_NS14_INS15_ILi2ELi4ELi3EEES18_NSU_INSB_IJS19_S1O_EEENSB_IJS1O_SD_EEEEEEENSA_39AutoVectorizingCopyWithAssumedAlignmentILi128EEENSA_14SM90_TMA_STOREES27_S29_S29_EEEvvEEEEvNT_6ParamsE,"aw",@nobits
	.sectionflags	@""
	.align	16
	.zero		1024


//--------------------- .nv.shared.reserved.0     --------------------------
	.section	.nv.shared.reserved.0,"aw",@nobits
	.weak		__nv_reservedSMEM_offset_0_alias
	.size		__nv_reservedSMEM_offset_0_alias, 0, 64
	.other		__nv_reservedSMEM_offset_0_alias,@"STO_CUDA_RESERVED_SHARED STV_DEFAULT"
__nv_reservedSMEM_offset_0_alias:
	.zero		0
.nv.shared.reserved.0:
	.zero		64
	.weak		__nv_reservedSMEM_tcgen05_partition
	.type		__nv_reservedSMEM_tcgen05_partition,@object
	.size		__nv_reservedSMEM_tcgen05_partition,(.L_0 - __nv_reservedSMEM_tcgen05_partition)
__nv_reservedSMEM_tcgen05_partition:
	.zero		32
.L_0:


//--------------------- .nv.global                --------------------------
	.section	.nv.global,"aw",@nobits
.nv.global:
	.type		_ZN39_INTERNAL_4ca065b2_4_k_cu_a61cd6ee_32354cute1_E,@object
	.size		_ZN39_INTERNAL_4ca065b2_4_k_cu_a61cd6ee_32354cute1_E,(_ZN39_INTERNAL_4ca065b2_4_k_cu_a61cd6ee_32354cuda3std3__45__cpo6cbeginE - _ZN39_INTERNAL_4ca065b2_4_k_cu_a61cd6ee_32354cute1_E)
_ZN39_INTERNAL_4ca065b2_4_k_cu_a61cd6ee_32354cute1_E:
	.zero		1
	.type		_ZN39_INTERNAL_4ca065b2_4_k_cu_a61cd6ee_32354cuda3std3__45__cpo6cbeginE,@object
	.size		_ZN39_INTERNAL_4ca065b2_4_k_cu_a61cd6ee_32354cuda3std3__45__cpo6cbeginE,(_ZN39_INTERNAL_4ca065b2_4_k_cu_a61cd6ee_32354cuda3std3__48in_placeE - _ZN39_INTERNAL_4ca065b2_4_k_cu_a61cd6ee_32354cuda3std3__45__cpo6cbeginE)
_ZN39_INTERNAL_4ca065b2_4_k_cu_a61cd6ee_32354cuda3std3__45__cpo6cbeginE:
	.zero		1
	.type		_ZN39_INTERNAL_4ca065b2_4_k_cu_a61cd6ee_32354cuda3std3__48in_placeE,@object
	.size		_ZN39_INTERNAL_4ca065b2_4_k_cu_a61cd6ee_32354cuda3std3__48in_placeE,(_ZN39_INTERNAL_4ca065b2_4_k_cu_a61cd6ee_32354cuda3std6ranges3__45__cpo9iter_moveE - _ZN39_INTERNAL_4ca065b2_4_k_cu_a61cd6ee_32354cuda3std3__48in_placeE)
_ZN39_INTERNAL_4ca065b2_4_k_cu_a61cd6ee_32354cuda3std3__48in_placeE:
	.zero		1
	.type		_ZN39_INTERNAL_4ca065b2_4_k_cu_a61cd6ee_32354cuda3std6ranges3__45__cpo9iter_moveE,@object
	.size		_ZN39_INTERNAL_4ca065b2_4_k_cu_a61cd6ee_32354cuda3std6ranges3__45__cpo9iter_moveE,(_ZN39_INTERNAL_4ca065b2_4_k_cu_a61cd6ee_32354cuda3std3__45__cpo5beginE - _ZN39_INTERNAL_4ca065b2_4_k_cu_a61cd6ee_32354cuda3std6ranges3__45__cpo9iter_moveE)
_ZN39_INTERNAL_4ca065b2_4_k_cu_a61cd6ee_32354cuda3std6ranges3__45__cpo9iter_moveE:
	.zero		1
	.type		_ZN39_INTERNAL_4ca065b2_4_k_cu_a61cd6ee_32354cuda3std3__45__cpo5beginE,@object
	.size		_ZN39_INTERNAL_4ca065b2_4_k_cu_a61cd6ee_32354cuda3std3__45__cpo5beginE,(_ZN39_INTERNAL_4ca065b2_4_k_cu_a61cd6ee_32354cuda3std3__441_GLOBAL__N__4ca065b2_4_k_cu_a61cd6ee_32356ignoreE - _ZN39_INTERNAL_4ca065b2_4_k_cu_a61cd6ee_32354cuda3std3__45__cpo5beginE)
_ZN39_INTERNAL_4ca065b2_4_k_cu_a61cd6ee_32354cuda3std3__45__cpo5beginE:
	.zero		1
	.type		_ZN39_INTERNAL_4ca065b2_4_k_cu_a61cd6ee_32354cuda3std3__441_GLOBAL__N__4ca065b2_4_k_cu_a61cd6ee_32356ignoreE,@object
	.size		_ZN39_INTERNAL_4ca065b2_4_k_cu_a61cd6ee_32354cuda3std3__441_GLOBAL__N__4ca065b2_4_k_cu_a61cd6ee_32356ignoreE,(_ZN39_INTERNAL_4ca065b2_4_k_cu_a61cd6ee_32354cute7productE - _ZN39_INTERNAL_4ca065b2_4_k_cu_a61cd6ee_32354cuda3std3__441_GLOBAL__N__4ca065b2_4_k_cu_a61cd6ee_32356ignoreE)
_ZN39_INTERNAL_4ca065b2_4_k_cu_a61cd6ee_32354cuda3std3__441_GLOBAL__N__4ca065b2_4_k_cu_a61cd6ee_32356ignoreE:
	.zero		1
	.type		_ZN39_INTERNAL_4ca065b2_4_k_cu_a61cd6ee_32354cute7productE,@object
	.size		_ZN39_INTERNAL_4ca065b2_4_k_cu_a61cd6ee_32354cute7productE,(_ZN39_INTERNAL_4ca065b2_4_k_cu_a61cd6ee_32354cuda3std3__45__cpo3endE - _ZN39_INTERNAL_4ca065b2_4_k_cu_a61cd6ee_32354cute7productE)
_ZN39_INTERNAL_4ca065b2_4_k_cu_a61cd6ee_32354cute7productE:
	.zero		1
	.type		_ZN39_INTERNAL_4ca065b2_4_k_cu_a61cd6ee_32354cuda3std3__45__cpo3endE,@object
	.size		_ZN39_INTERNAL_4ca065b2_4_k_cu_a61cd6ee_32354cuda3std3__45__cpo3endE,(_ZN39_INTERNAL_4ca065b2_4_k_cu_a61cd6ee_32354cuda3std3__419piecewise_constructE - _ZN39_INTERNAL_4ca065b2_4_k_cu_a61cd6ee_32354cuda3std3__45__cpo3endE)
_ZN39_INTERNAL_4ca065b2_4_k_cu_a61cd6ee_32354cuda3std3__45__cpo3endE:
	.zero		1
	.type		_ZN39_INTERNAL_4ca065b2_4_k_cu_a61cd6ee_32354cuda3std3__419piecewise_constructE,@object
	.size		_ZN39_INTERNAL_4ca065b2_4_k_cu_a61cd6ee_32354cuda3std3__419piecewise_constructE,(_ZN39_INTERNAL_4ca065b2_4_k_cu_a61cd6ee_32354cuda3std3__45__cpo4cendE - _ZN39_INTERNAL_4ca065b2_4_k_cu_a61cd6ee_32354cuda3std3__419piecewise_constructE)
_ZN39_INTERNAL_4ca065b2_4_k_cu_a61cd6ee_32354cuda3std3__419piecewise_constructE:
	.zero		1
	.type		_ZN39_INTERNAL_4ca065b2_4_k_cu_a61cd6ee_32354cuda3std3__45__cpo4cendE,@object
	.size		_ZN39_INTERNAL_4ca065b2_4_k_cu_a61cd6ee_32354cuda3std3__45__cpo4cendE,(_ZN39_INTERNAL_4ca065b2_4_k_cu_a61cd6ee_32354cuda3std6ranges3__45__cpo4swapE - _ZN39_INTERNAL_4ca065b2_4_k_cu_a61cd6ee_32354cuda3std3__45__cpo4cendE)
_ZN39_INTERNAL_4ca065b2_4_k_cu_a61cd6ee_32354cuda3std3__45__cpo4cendE:
	.zero		1
	.type		_ZN39_INTERNAL_4ca065b2_4_k_cu_a61cd6ee_32354cuda3std6ranges3__45__cpo4swapE,@object
	.size		_ZN39_INTERNAL_4ca065b2_4_k_cu_a61cd6ee_32354cuda3std6ranges3__45__cpo4swapE,(.L_10 - _ZN39_INTERNAL_4ca065b2_4_k_cu_a61cd6ee_32354cuda3std6ranges3__45__cpo4swapE)
_ZN39_INTERNAL_4ca065b2_4_k_cu_a61cd6ee_32354cuda3std6ranges3__45__cpo4swapE:
	.zero		1
.L_10:


//--------------------- .nv.constant0._ZN7cutlass13device_kernelINS_4conv6kernel13ConvUniversalINS1_16ConvProblemShapeILNS1_8OperatorE2ELi2EEENS1_10collective14CollectiveConvINS1_47MainloopSm100TmaUmmaWarpSpecializedImplicitGemmILS5_2ELi6ELi2ELi1ELi2EN4cute5tupleIJNSA_1CILi1EEESD_SD_EEEEENSB_IJNSC_ILi128EEENSB_IJSG_EEENSB_IJNSC_ILi64EEEEEEEEENS_6half_tESL_NSA_8TiledMMAINSA_8MMA_AtomIJNSA_20SM100_MMA_F16BF16_SSISL_SL_fLi128ELi128ELNSA_4UMMA5MajorE1ELSQ_1ELNSP_7ScaleInE0ELSR_0EEEEEENSA_6LayoutISE_NSB_IJNSC_ILi0EEESV_SV_EEEEENSB_IJNSA_10UnderscoreESY_SY_EEEEENS7_6detail27Sm100ImplicitGemmTileTraitsINSA_13SM90_TMA_LOADENSA_14ComposedLayoutINSA_7SwizzleILi3ELi4ELi3EEENSA_18smem_ptr_flag_bitsILi16EEENSU_INSB_IJSI_NSC_ILi8EEEEEENSB_IJSD_SI_EEEEEEEvEENS12_INSA_20SM90_TMA_LOAD_IM2COLES1D_vEEEENS_8epilogue10collective18CollectiveEpilogueINS1I_23Sm100TmaWarpSpecializedILi4ELi2ELi32ELb1ELb0EEEJSK_NSB_IJNSU_ISG_SD_EENSU_INSC_ILi32EEESD_EEEEESL_NSB_IJlNSB_IJSD_llEEESV_EEESL_S1S_NS1I_6fusion15FusionCallbacksIS1M_NS1T_17LinearCombinationISL_fSL_fLNS_15FloatRoundStyleE2EEESK_S1Q_JEEENSA_5SM1004TMEM4LOAD26SM100_TMEM_LOAD_32dp32b32xES13_NS14_INS15_ILi2ELi4ELi3EEES18_NSU_INSB_IJS19_S1O_EEENSB_IJS1O_SD_EEEEEEENSA_39AutoVectorizingCopyWithAssumedAlignmentILi128EEENSA_14SM90_TMA_STOREES27_S29_S29_EEEvvEEEEvNT_6ParamsE --------------------------
	.section	.nv.constant0._ZN7cutlass13device_kernelINS_4conv6kernel13ConvUniversalINS1_16ConvProblemShapeILNS1_8OperatorE2ELi2EEENS1_10collective14CollectiveConvINS1_47MainloopSm100TmaUmmaWarpSpecializedImplicitGemmILS5_2ELi6ELi2ELi1ELi2EN4cute5tupleIJNSA_1CILi1EEESD_SD_EEEEENSB_IJNSC_ILi128EEENSB_IJSG_EEENSB_IJNSC_ILi64EEEEEEEEENS_6half_tESL_NSA_8TiledMMAINSA_8MMA_AtomIJNSA_20SM100_MMA_F16BF16_SSISL_SL_fLi128ELi128ELNSA_4UMMA5MajorE1ELSQ_1ELNSP_7ScaleInE0ELSR_0EEEEEENSA_6LayoutISE_NSB_IJNSC_ILi0EEESV_SV_EEEEENSB_IJNSA_10UnderscoreESY_SY_EEEEENS7_6detail27Sm100ImplicitGemmTileTraitsINSA_13SM90_TMA_LOADENSA_14ComposedLayoutINSA_7SwizzleILi3ELi4ELi3EEENSA_18smem_ptr_flag_bitsILi16EEENSU_INSB_IJSI_NSC_ILi8EEEEEENSB_IJSD_SI_EEEEEEEvEENS12_INSA_20SM90_TMA_LOAD_IM2COLES1D_vEEEENS_8epilogue10collective18CollectiveEpilogueINS1I_23Sm100TmaWarpSpecializedILi4ELi2ELi32ELb1ELb0EEEJSK_NSB_IJNSU_ISG_SD_EENSU_INSC_ILi32EEESD_EEEEESL_NSB_IJlNSB_IJSD_llEEESV_EEESL_S1S_NS1I_6fusion15FusionCallbacksIS1M_NS1T_17LinearCombinationISL_fSL_fLNS_15FloatRoundStyleE2EEESK_S1Q_JEEENSA_5SM1004TMEM4LOAD26SM100_TMEM_LOAD_32dp32b32xES13_NS14_INS15_ILi2ELi4ELi3EEES18_NSU_INSB_IJS19_S1O_EEENSB_IJS1O_SD_EEEEEEENSA_39AutoVectorizingCopyWithAssumedAlignmentILi128EEENSA_14SM90_TMA_STOREES27_S29_S29_EEEvvEEEEvNT_6ParamsE,"a",@progbits
	.sectionflags	@""
	.align	4
.nv.constant0._ZN7cutlass13device_kernelINS_4conv6kernel13ConvUniversalINS1_16ConvProblemShapeILNS1_8OperatorE2ELi2EEENS1_10collective14CollectiveConvINS1_47MainloopSm100TmaUmmaWarpSpecializedImplicitGemmILS5_2ELi6ELi2ELi1ELi2EN4cute5tupleIJNSA_1CILi1EEESD_SD_EEEEENSB_IJNSC_ILi128EEENSB_IJSG_EEENSB_IJNSC_ILi64EEEEEEEEENS_6half_tESL_NSA_8TiledMMAINSA_8MMA_AtomIJNSA_20SM100_MMA_F16BF16_SSISL_SL_fLi128ELi128ELNSA_4UMMA5MajorE1ELSQ_1ELNSP_7ScaleInE0ELSR_0EEEEEENSA_6LayoutISE_NSB_IJNSC_ILi0EEESV_SV_EEEEENSB_IJNSA_10UnderscoreESY_SY_EEEEENS7_6detail27Sm100ImplicitGemmTileTraitsINSA_13SM90_TMA_LOADENSA_14ComposedLayoutINSA_7SwizzleILi3ELi4ELi3EEENSA_18smem_ptr_flag_bitsILi16EEENSU_INSB_IJSI_NSC_ILi8EEEEEENSB_IJSD_SI_EEEEEEEvEENS12_INSA_20SM90_TMA_LOAD_IM2COLES1D_vEEEENS_8epilogue10collective18CollectiveEpilogueINS1I_23Sm100TmaWarpSpecializedILi4ELi2ELi32ELb1ELb0EEEJSK_NSB_IJNSU_ISG_SD_EENSU_INSC_ILi32EEESD_EEEEESL_NSB_IJlNSB_IJSD_llEEESV_EEESL_S1S_NS1I_6fusion15FusionCallbacksIS1M_NS1T_17LinearCombinationISL_fSL_fLNS_15FloatRoundStyleE2EEESK_S1Q_JEEENSA_5SM1004TMEM4LOAD26SM100_TMEM_LOAD_32dp32b32xES13_NS14_INS15_ILi2ELi4ELi3EEES18_NSU_INSB_IJS19_S1O_EEENSB_IJS1O_SD_EEEEEEENSA_39AutoVectorizingCopyWithAssumedAlignmentILi128EEENSA_14SM90_TMA_STOREES27_S29_S29_EEEvvEEEEvNT_6ParamsE:
	.zero		2944


//--------------------- SYMBOLS --------------------------

	.type		.nv.reservedSmem.offset0,@object
	.size		.nv.reservedSmem.offset0,0x4
	.type		.nv.reservedSmem.cap,@object
	.size		.nv.reservedSmem.cap,0x4
	.type		__assertfail,@function
